// auto-generated by cutlass_sweep.gemm — config: {"arch": "sm_90", "cluster_m": 1, "cluster_n": 2, "dtype": "e5m2", "stages": 4, "tile_k": 32, "tile_m": 64, "tile_n": 64}
#include "cutlass/cutlass.h"
#include "cutlass/gemm/collective/collective_builder.hpp"
#include "cutlass/gemm/device/gemm_universal_adapter.h"
#include "cutlass/gemm/kernel/gemm_universal.hpp"
#include "cutlass/epilogue/collective/collective_builder.hpp"

using ElemA = cutlass::float_e5m2_t;
using ElemB = cutlass::float_e5m2_t;
using ElemCD = cutlass::float_e5m2_t;
using Acc  = float;
using TileShape    = cute::Shape<cute::_64, cute::_64, cute::_32>;
using ClusterShape = cute::Shape<cute::_1, cute::_2, cute::_1>;

using CollectiveEpilogue = typename cutlass::epilogue::collective::CollectiveBuilder<
    cutlass::arch::Sm90, cutlass::arch::OpClassTensorOp,
    TileShape, ClusterShape,
    cutlass::epilogue::collective::EpilogueTileAuto,
    Acc, Acc,
    ElemCD, cutlass::layout::RowMajor, 128 / cutlass::sizeof_bits<ElemCD>::value,
    ElemCD, cutlass::layout::RowMajor, 128 / cutlass::sizeof_bits<ElemCD>::value,
    cutlass::epilogue::collective::EpilogueScheduleAuto
  >::CollectiveOp;

using CollectiveMainloop = typename cutlass::gemm::collective::CollectiveBuilder<
    cutlass::arch::Sm90, cutlass::arch::OpClassTensorOp,
    ElemA, cutlass::layout::RowMajor, 128 / cutlass::sizeof_bits<ElemA>::value,
    ElemB, cutlass::layout::ColumnMajor, 128 / cutlass::sizeof_bits<ElemB>::value,
    Acc,
    TileShape, ClusterShape,
    cutlass::gemm::collective::StageCount<4>,
    cutlass::gemm::collective::KernelScheduleAuto
  >::CollectiveOp;

using GemmKernel = cutlass::gemm::kernel::GemmUniversal<
    cute::Shape<int,int,int,int>,
    CollectiveMainloop,
    CollectiveEpilogue
>;
using Gemm = cutlass::gemm::device::GemmUniversalAdapter<GemmKernel>;

// Force the device kernel symbol into the cubin without needing a host main.
auto* _anchor = &cutlass::device_kernel<GemmKernel>;


// ===== COMPILED SASS (sm_90a) =====

	.target	sm_90a

	.elftype	@"ET_EXEC"


//--------------------- .note.nv.tkinfo           --------------------------
	.section	.note.nv.tkinfo,"",@"SHT_NOTE"
	.sectionflags	@"SHF_NOTE_NV_TKINFO"
	.tkinfo
        /*0018*/ 	.word	0x00000002
        /*0030*/ 	.string	""
        /*0030*/ 	.string	"ptxas"
        /*0030*/ 	.string	"Cuda compilation tools, release 13.0, V13.0.88"
        /*0030*/ 	.string	"Build cuda_13.0.r13.0/compiler.36424714_0"
        /*0030*/ 	.string	"-arch sm_90a -m 64 "



//--------------------- .note.nv.cuinfo           --------------------------
	.section	.note.nv.cuinfo,"",@"SHT_NOTE"
	.sectionflags	@"SHF_NOTE_NV_CUINFO"
        /*0018*/ 	.short	0x0002
        /*001a*/ 	.short	0x005a
        /*001c*/ 	.short	0x0082
	.zero		2


//--------------------- .nv.info                  --------------------------
	.section	.nv.info,"",@"SHT_CUDA_INFO"
	.align	4


	//----- nvinfo : EIATTR_REGCOUNT
	.align		4
        /*0000*/ 	.byte	0x04, 0x2f
        /*0002*/ 	.short	(.L_12 - .L_11)
	.align		4
.L_11:
        /*0004*/ 	.word	index@(_ZN7cutlass13device_kernelINS_4gemm6kernel13GemmUniversalIN4cute5tupleIJiiiiEEENS1_10collective13CollectiveMmaINS1_37MainloopSm90TmaGmmaWarpSpecializedFP8ILi4ENS5_IJNS4_1CILi1EEENSA_ILi2EEESB_EEENS1_32KernelTmaWarpSpecializedPingpongEEENS5_IJNSA_ILi64EEESG_NSA_ILi32EEEEEENS_12float_e5m2_tENS5_IJlSB_lEEESJ_SK_NS4_8TiledMMAINS4_8MMA_AtomIJNS4_4SM904GMMA30MMA_64x64x32_F32E5M2E5M2_SS_TNILNSO_7ScaleInE1ELSQ_1EEEEEENS4_6LayoutINS5_IJSB_SB_SB_EEENS5_IJNSA_ILi0EEESV_SV_EEEEENS5_IJNS4_10UnderscoreESY_SY_EEEEENS4_23SM90_TMA_LOAD_MULTICASTENS4_14ComposedLayoutINS4_7SwizzleILi1ELi4ELi3EEENS4_18smem_ptr_flag_bitsILi8EEENST_INS5_IJNSA_ILi8EEESH_EEENS5_IJSH_SB_EEEEEEEvNS4_8identityENS4_13SM90_TMA_LOADES1B_vS1C_EENS_8epilogue10collective6detail29Sm90TmaWarpSpecializedAdapterINS1G_15DefaultEpilogueISJ_SK_SK_NS1F_6thread17LinearCombinationISJ_Li1EffLNS1K_9ScaleType4KindE0ELNS_15FloatRoundStyleE2ESJ_EENS1_15EpilogueDefaultEEEEEvvEEEEvNT_6ParamsE)
        /*0008*/ 	.word	0x000000a8


	//----- nvinfo : EIATTR_FRAME_SIZE
	.align		4
.L_12:
        /*000c*/ 	.byte	0x04, 0x11
        /*000e*/ 	.short	(.L_14 - .L_13)
	.align		4
.L_13:
        /*0010*/ 	.word	index@(_ZN7cutlass13device_kernelINS_4gemm6kernel13GemmUniversalIN4cute5tupleIJiiiiEEENS1_10collective13CollectiveMmaINS1_37MainloopSm90TmaGmmaWarpSpecializedFP8ILi4ENS5_IJNS4_1CILi1EEENSA_ILi2EEESB_EEENS1_32KernelTmaWarpSpecializedPingpongEEENS5_IJNSA_ILi64EEESG_NSA_ILi32EEEEEENS_12float_e5m2_tENS5_IJlSB_lEEESJ_SK_NS4_8TiledMMAINS4_8MMA_AtomIJNS4_4SM904GMMA30MMA_64x64x32_F32E5M2E5M2_SS_TNILNSO_7ScaleInE1ELSQ_1EEEEEENS4_6LayoutINS5_IJSB_SB_SB_EEENS5_IJNSA_ILi0EEESV_SV_EEEEENS5_IJNS4_10UnderscoreESY_SY_EEEEENS4_23SM90_TMA_LOAD_MULTICASTENS4_14ComposedLayoutINS4_7SwizzleILi1ELi4ELi3EEENS4_18smem_ptr_flag_bitsILi8EEENST_INS5_IJNSA_ILi8EEESH_EEENS5_IJSH_SB_EEEEEEEvNS4_8identityENS4_13SM90_TMA_LOADES1B_vS1C_EENS_8epilogue10collective6detail29Sm90TmaWarpSpecializedAdapterINS1G_15DefaultEpilogueISJ_SK_SK_NS1F_6thread17LinearCombinationISJ_Li1EffLNS1K_9ScaleType4KindE0ELNS_15FloatRoundStyleE2ESJ_EENS1_15EpilogueDefaultEEEEEvvEEEEvNT_6ParamsE)
        /*0014*/ 	.word	0x00000000


	//----- nvinfo : EIATTR_MIN_STACK_SIZE
	.align		4
.L_14:
        /*0018*/ 	.byte	0x04, 0x12
        /*001a*/ 	.short	(.L_16 - .L_15)
	.align		4
.L_15:
        /*001c*/ 	.word	index@(_ZN7cutlass13device_kernelINS_4gemm6kernel13GemmUniversalIN4cute5tupleIJiiiiEEENS1_10collective13CollectiveMmaINS1_37MainloopSm90TmaGmmaWarpSpecializedFP8ILi4ENS5_IJNS4_1CILi1EEENSA_ILi2EEESB_EEENS1_32KernelTmaWarpSpecializedPingpongEEENS5_IJNSA_ILi64EEESG_NSA_ILi32EEEEEENS_12float_e5m2_tENS5_IJlSB_lEEESJ_SK_NS4_8TiledMMAINS4_8MMA_AtomIJNS4_4SM904GMMA30MMA_64x64x32_F32E5M2E5M2_SS_TNILNSO_7ScaleInE1ELSQ_1EEEEEENS4_6LayoutINS5_IJSB_SB_SB_EEENS5_IJNSA_ILi0EEESV_SV_EEEEENS5_IJNS4_10UnderscoreESY_SY_EEEEENS4_23SM90_TMA_LOAD_MULTICASTENS4_14ComposedLayoutINS4_7SwizzleILi1ELi4ELi3EEENS4_18smem_ptr_flag_bitsILi8EEENST_INS5_IJNSA_ILi8EEESH_EEENS5_IJSH_SB_EEEEEEEvNS4_8identityENS4_13SM90_TMA_LOADES1B_vS1C_EENS_8epilogue10collective6detail29Sm90TmaWarpSpecializedAdapterINS1G_15DefaultEpilogueISJ_SK_SK_NS1F_6thread17LinearCombinationISJ_Li1EffLNS1K_9ScaleType4KindE0ELNS_15FloatRoundStyleE2ESJ_EENS1_15EpilogueDefaultEEEEEvvEEEEvNT_6ParamsE)
        /*0020*/ 	.word	0x00000000
.L_16:


//--------------------- .nv.compat                --------------------------
	.section	.nv.compat,"",@"SHT_CUDA_COMPAT_INFO"
	.align	4
        /*0000*/ 	.byte	0x02, 0x09, 0x01, 0x00, 0x02, 0x02, 0x04, 0x00, 0x02, 0x05, 0x05, 0x00, 0x03, 0x07, 0x01, 0x01
        /*0010*/ 	.byte	0x02, 0x03, 0x01, 0x00, 0x02, 0x06, 0x01, 0x00, 0x04, 0x0b, 0x08, 0x00, 0x00, 0x00, 0x00, 0x00
        /*0020*/ 	.byte	0x00, 0x00, 0x00, 0x00


//--------------------- .nv.info._ZN7cutlass13device_kernelINS_4gemm6kernel13GemmUniversalIN4cute5tupleIJiiiiEEENS1_10collective13CollectiveMmaINS1_37MainloopSm90TmaGmmaWarpSpecializedFP8ILi4ENS5_IJNS4_1CILi1EEENSA_ILi2EEESB_EEENS1_32KernelTmaWarpSpecializedPingpongEEENS5_IJNSA_ILi64EEESG_NSA_ILi32EEEEEENS_12float_e5m2_tENS5_IJlSB_lEEESJ_SK_NS4_8TiledMMAINS4_8MMA_AtomIJNS4_4SM904GMMA30MMA_64x64x32_F32E5M2E5M2_SS_TNILNSO_7ScaleInE1ELSQ_1EEEEEENS4_6LayoutINS5_IJSB_SB_SB_EEENS5_IJNSA_ILi0EEESV_SV_EEEEENS5_IJNS4_10UnderscoreESY_SY_EEEEENS4_23SM90_TMA_LOAD_MULTICASTENS4_14ComposedLayoutINS4_7SwizzleILi1ELi4ELi3EEENS4_18smem_ptr_flag_bitsILi8EEENST_INS5_IJNSA_ILi8EEESH_EEENS5_IJSH_SB_EEEEEEEvNS4_8identityENS4_13SM90_TMA_LOADES1B_vS1C_EENS_8epilogue10collective6detail29Sm90TmaWarpSpecializedAdapterINS1G_15DefaultEpilogueISJ_SK_SK_NS1F_6thread17LinearCombinationISJ_Li1EffLNS1K_9ScaleType4KindE0ELNS_15FloatRoundStyleE2ESJ_EENS1_15EpilogueDefaultEEEEEvvEEEEvNT_6ParamsE --------------------------
	.section	.nv.info._ZN7cutlass13device_kernelINS_4gemm6kernel13GemmUniversalIN4cute5tupleIJiiiiEEENS1_10collective13CollectiveMmaINS1_37MainloopSm90TmaGmmaWarpSpecializedFP8ILi4ENS5_IJNS4_1CILi1EEENSA_ILi2EEESB_EEENS1_32KernelTmaWarpSpecializedPingpongEEENS5_IJNSA_ILi64EEESG_NSA_ILi32EEEEEENS_12float_e5m2_tENS5_IJlSB_lEEESJ_SK_NS4_8TiledMMAINS4_8MMA_AtomIJNS4_4SM904GMMA30MMA_64x64x32_F32E5M2E5M2_SS_TNILNSO_7ScaleInE1ELSQ_1EEEEEENS4_6LayoutINS5_IJSB_SB_SB_EEENS5_IJNSA_ILi0EEESV_SV_EEEEENS5_IJNS4_10UnderscoreESY_SY_EEEEENS4_23SM90_TMA_LOAD_MULTICASTENS4_14ComposedLayoutINS4_7SwizzleILi1ELi4ELi3EEENS4_18smem_ptr_flag_bitsILi8EEENST_INS5_IJNSA_ILi8EEESH_EEENS5_IJSH_SB_EEEEEEEvNS4_8identityENS4_13SM90_TMA_LOADES1B_vS1C_EENS_8epilogue10collective6detail29Sm90TmaWarpSpecializedAdapterINS1G_15DefaultEpilogueISJ_SK_SK_NS1F_6thread17LinearCombinationISJ_Li1EffLNS1K_9ScaleType4KindE0ELNS_15FloatRoundStyleE2ESJ_EENS1_15EpilogueDefaultEEEEEvvEEEEvNT_6ParamsE,"",@"SHT_CUDA_INFO"
	.sectionflags	@""
	.align	4


	//----- nvinfo : EIATTR_CUDA_API_VERSION
	.align		4
        /*0000*/ 	.byte	0x04, 0x37
        /*0002*/ 	.short	(.L_18 - .L_17)
.L_17:
        /*0004*/ 	.word	0x00000082


	//----- nvinfo : EIATTR_KPARAM_INFO
	.align		4
.L_18:
        /*0008*/ 	.byte	0x04, 0x17
        /*000a*/ 	.short	(.L_20 - .L_19)
.L_19:
        /*000c*/ 	.word	0x00000000
        /*0010*/ 	.short	0x0000
        /*0012*/ 	.short	0x0070
        /*0014*/ 	.byte	0x00, 0xf0, 0x01, 0x10


	//----- nvinfo : EIATTR_SPARSE_MMA_MASK
	.align		4
.L_20:
        /*0018*/ 	.byte	0x03, 0x50
        /*001a*/ 	.short	0x0000


	//----- nvinfo : EIATTR_MAXREG_COUNT
	.align		4
        /*001c*/ 	.byte	0x03, 0x1b
        /*001e*/ 	.short	0x00a8


	//----- nvinfo : EIATTR_NUM_BARRIERS
	.align		4
        /*0020*/ 	.byte	0x02, 0x4c
        /*0022*/ 	.byte	0x01
	.zero		1


	//----- nvinfo : EIATTR_MERCURY_ISA_VERSION
	.align		4
        /*0024*/ 	.byte	0x03, 0x5f
        /*0026*/ 	.short	0x0101


	//----- nvinfo : EIATTR_INT_WARP_WIDE_INSTR_OFFSETS
	.align		4
        /*0028*/ 	.byte	0x04, 0x31
        /*002a*/ 	.short	(.L_22 - .L_21)


	//   ....[0]....
.L_21:
        /*002c*/ 	.word	0x00000590


	//   ....[1]....
        /*0030*/ 	.word	0x000005c0


	//   ....[2]....
        /*0034*/ 	.word	0x00000610


	//   ....[3]....
        /*0038*/ 	.word	0x00000690


	//   ....[4]....
        /*003c*/ 	.word	0x000006d0


	//   ....[5]....
        /*0040*/ 	.word	0x000006e0


	//   ....[6]....
        /*0044*/ 	.word	0x000007a0


	//   ....[7]....
        /*0048*/ 	.word	0x000007f0


	//   ....[8]....
        /*004c*/ 	.word	0x00002770


	//----- nvinfo : EIATTR_COOP_GROUP_MASK_REGIDS
	.align		4
.L_22:
        /*0050*/ 	.byte	0x04, 0x29
        /*0052*/ 	.short	(.L_24 - .L_23)


	//   ....[0]....
.L_23:
        /*0054*/ 	.word	0xffffffff


	//   ....[1]....
        /*0058*/ 	.word	0xffffffff


	//   ....[2]....
        /*005c*/ 	.word	0xffffffff


	//   ....[3]....
        /*0060*/ 	.word	0xffffffff


	//   ....[4]....
        /*0064*/ 	.word	0xffffffff


	//   ....[5]....
        /*0068*/ 	.word	0xffffffff


	//   ....[6]....
        /*006c*/ 	.word	0xffffffff


	//----- nvinfo : EIATTR_COOP_GROUP_INSTR_OFFSETS
	.align		4
.L_24:
        /*0070*/ 	.byte	0x04, 0x28
        /*0072*/ 	.short	(.L_26 - .L_25)


	//   ....[0]....
.L_25:
        /*0074*/ 	.word	0x00000050


	//   ....[1]....
        /*0078*/ 	.word	0x00000080


	//   ....[2]....
        /*007c*/ 	.word	0x00000180


	//   ....[3]....
        /*0080*/ 	.word	0x000003b0


	//   ....[4]....
        /*0084*/ 	.word	0x000003f0


	//   ....[5]....
        /*0088*/ 	.word	0x000004b0


	//   ....[6]....
        /*008c*/ 	.word	0x00000900


	//----- nvinfo : EIATTR_REG_RECONFIG
	.align		4
.L_26:
        /*0090*/ 	.byte	0x01, 0x54
	.zero		2


	//----- nvinfo : EIATTR_MBARRIER_INSTR_OFFSETS
	.align		4
        /*0094*/ 	.byte	0x04, 0x39
        /*0096*/ 	.short	(.L_28 - .L_27)


	//   ....[0]....
.L_27:
        /*0098*/ 	.word	0x00000320
        /*009c*/ 	.word	0x000000ff
        /*00a0*/ 	.word	0x00000000
        /*00a4*/ 	.short	0x0100
        /*00a6*/ 	.byte	0x0a
	.zero		1


	//   ....[1]....
        /*00a8*/ 	.word	0x00000330
        /*00ac*/ 	.word	0x000000ff
        /*00b0*/ 	.word	0x00000020
        /*00b4*/ 	.short	0x0100
        /*00b6*/ 	.byte	0x0a
	.zero		1


	//   ....[2]....
        /*00b8*/ 	.word	0x00000340
        /*00bc*/ 	.word	0x000000ff
        /*00c0*/ 	.word	0x00000008
        /*00c4*/ 	.short	0x0100
        /*00c6*/ 	.byte	0x0a
	.zero		1


	//   ....[3]....
        /*00c8*/ 	.word	0x00000350
        /*00cc*/ 	.word	0x000000ff
        /*00d0*/ 	.word	0x00000028
        /*00d4*/ 	.short	0x0100
        /*00d6*/ 	.byte	0x0a
	.zero		1


	//   ....[4]....
        /*00d8*/ 	.word	0x00000360
        /*00dc*/ 	.word	0x000000ff
        /*00e0*/ 	.word	0x00000010
        /*00e4*/ 	.short	0x0100
        /*00e6*/ 	.byte	0x0a
	.zero		1


	//   ....[5]....
        /*00e8*/ 	.word	0x00000370
        /*00ec*/ 	.word	0x000000ff
        /*00f0*/ 	.word	0x00000030
        /*00f4*/ 	.short	0x0100
        /*00f6*/ 	.byte	0x0a
	.zero		1


	//   ....[6]....
        /*00f8*/ 	.word	0x00000380
        /*00fc*/ 	.word	0x000000ff
        /*0100*/ 	.word	0x00000018
        /*0104*/ 	.short	0x0100
        /*0106*/ 	.byte	0x0a
	.zero		1


	//   ....[7]....
        /*0108*/ 	.word	0x00000390
        /*010c*/ 	.word	0x000000ff
        /*0110*/ 	.word	0x00000038
        /*0114*/ 	.short	0x0100
        /*0116*/ 	.byte	0x0a
	.zero		1


	//   ....[8]....
        /*0118*/ 	.word	0x000007e0
        /*011c*/ 	.word	0x000000ff
        /*0120*/ 	.word	0x00000070
        /*0124*/ 	.short	0x0100
        /*0126*/ 	.byte	0x0f
	.zero		1


	//   ....[9]....
        /*0128*/ 	.word	0x00000820
        /*012c*/ 	.word	0x000000ff
        /*0130*/ 	.word	0x00000078
        /*0134*/ 	.short	0x0100
        /*0136*/ 	.byte	0x0f
	.zero		1


	//   ....[10]....
        /*0138*/ 	.word	0x00000850
        /*013c*/ 	.word	0x000000ff
        /*0140*/ 	.word	0x00000050
        /*0144*/ 	.short	0x0100
        /*0146*/ 	.byte	0x10
	.zero		1


	//   ....[11]....
        /*0148*/ 	.word	0x00000890
        /*014c*/ 	.word	0x000000ff
        /*0150*/ 	.word	0x00000058
        /*0154*/ 	.short	0x0100
        /*0156*/ 	.byte	0x10
	.zero		1


	//   ....[12]....
        /*0158*/ 	.word	0x000008a0
        /*015c*/ 	.word	0x000000ff
        /*0160*/ 	.word	0x00000060
        /*0164*/ 	.short	0x0100
        /*0166*/ 	.byte	0x10
	.zero		1


	//   ....[13]....
        /*0168*/ 	.word	0x000008b0
        /*016c*/ 	.word	0x000000ff
        /*0170*/ 	.word	0x00000068
        /*0174*/ 	.short	0x0100
        /*0176*/ 	.byte	0x10
	.zero		1


	//   ....[14]....
        /*0178*/ 	.word	0x00001750
        /*017c*/ 	.word	0x00000010
        /*0180*/ 	.word	0xfffffff8
        /*0184*/ 	.short	0x010a
        /*0186*/ 	.byte	0x3f
	.zero		1


	//   ....[15]....
        /*0188*/ 	.word	0x00001a40
        /*018c*/ 	.word	0x000000ff
        /*0190*/ 	.word	0x00000000
        /*0194*/ 	.short	0x010a
        /*0196*/ 	.byte	0x04
	.zero		1


	//   ....[16]....
        /*0198*/ 	.word	0x00001a80
        /*019c*/ 	.word	0x000000ff
        /*01a0*/ 	.word	0x00000000
        /*01a4*/ 	.short	0x010a
        /*01a6*/ 	.byte	0x04
	.zero		1


	//   ....[17]....
        /*01a8*/ 	.word	0x00001fc0
        /*01ac*/ 	.word	0x000000ff
        /*01b0*/ 	.word	0x00000000
        /*01b4*/ 	.short	0x010a
        /*01b6*/ 	.byte	0x08
	.zero		1


	//   ....[18]....
        /*01b8*/ 	.word	0x00002000
        /*01bc*/ 	.word	0x000000ff
        /*01c0*/ 	.word	0x00000000
        /*01c4*/ 	.short	0x010a
        /*01c6*/ 	.byte	0x08
	.zero		1


	//   ....[19]....
        /*01c8*/ 	.word	0x000023a0
        /*01cc*/ 	.word	0x0000000f
        /*01d0*/ 	.word	0x00000000
        /*01d4*/ 	.short	0x0101
        /*01d6*/ 	.byte	0x3f
	.zero		1


	//   ....[20]....
        /*01d8*/ 	.word	0x00002700
        /*01dc*/ 	.word	0x00000056
        /*01e0*/ 	.word	0x00000000
        /*01e4*/ 	.short	0x0101
        /*01e6*/ 	.byte	0x21
	.zero		1


	//   ....[21]....
        /*01e8*/ 	.word	0x00002810
        /*01ec*/ 	.word	0x0000000d
        /*01f0*/ 	.word	0x00000000
        /*01f4*/ 	.short	0x0101
        /*01f6*/ 	.byte	0x3f
	.zero		1


	//   ....[22]....
        /*01f8*/ 	.word	0x00002870
        /*01fc*/ 	.word	0x00000010
        /*0200*/ 	.word	0x00000008
        /*0204*/ 	.short	0x010a
        /*0206*/ 	.byte	0x3f
	.zero		1


	//   ....[23]....
        /*0208*/ 	.word	0x00005050
        /*020c*/ 	.word	0x00000011
        /*0210*/ 	.word	0x00000000
        /*0214*/ 	.short	0x0101
        /*0216*/ 	.byte	0x21
	.zero		1


	//   ....[24]....
        /*0218*/ 	.word	0x00005b10
        /*021c*/ 	.word	0x0000000f
        /*0220*/ 	.word	0x00000020
        /*0224*/ 	.short	0x010a
        /*0226*/ 	.byte	0x3f
	.zero		1


	//   ....[25]....
        /*0228*/ 	.word	0x00005f30
        /*022c*/ 	.word	0x00000004
        /*0230*/ 	.word	0x00000078
        /*0234*/ 	.short	0x0101
        /*0236*/ 	.byte	0x3f
	.zero		1


	//   ....[26]....
        /*0238*/ 	.word	0x00006650
        /*023c*/ 	.word	0x00000005
        /*0240*/ 	.word	0x00000000
        /*0244*/ 	.short	0x010a
        /*0246*/ 	.byte	0x3f
	.zero		1


	//   ....[27]....
        /*0248*/ 	.word	0x000066d0
        /*024c*/ 	.word	0x00000007
        /*0250*/ 	.word	0x00000000
        /*0254*/ 	.short	0x010a
        /*0256*/ 	.byte	0x3f
	.zero		1


	//   ....[28]....
        /*0258*/ 	.word	0x00006760
        /*025c*/ 	.word	0x00000006
        /*0260*/ 	.word	0x00000000
        /*0264*/ 	.short	0x010a
        /*0266*/ 	.byte	0x3f
	.zero		1


	//   ....[29]....
        /*0268*/ 	.word	0x000067f0
        /*026c*/ 	.word	0x00000003
        /*0270*/ 	.word	0x00000000
        /*0274*/ 	.short	0x010a
        /*0276*/ 	.byte	0x3f
	.zero		1


	//   ....[30]....
        /*0278*/ 	.word	0x00006850
        /*027c*/ 	.word	0x00000010
        /*0280*/ 	.word	0xfffffff8
        /*0284*/ 	.short	0x010a
        /*0286*/ 	.byte	0x3f
	.zero		1


	//   ....[31]....
        /*0288*/ 	.word	0x000068b0
        /*028c*/ 	.word	0x0000000d
        /*0290*/ 	.word	0x00000000
        /*0294*/ 	.short	0x010a
        /*0296*/ 	.byte	0x3f
	.zero		1


	//   ....[32]....
        /*0298*/ 	.word	0x00006910
        /*029c*/ 	.word	0x0000000f
        /*02a0*/ 	.word	0x00000000
        /*02a4*/ 	.short	0x010a
        /*02a6*/ 	.byte	0x3f
	.zero		1


	//   ....[33]....
        /*02a8*/ 	.word	0x00006960
        /*02ac*/ 	.word	0x00000010
        /*02b0*/ 	.word	0x00000008
        /*02b4*/ 	.short	0x010a
        /*02b6*/ 	.byte	0x3f
	.zero		1


	//   ....[34]....
        /*02b8*/ 	.word	0x00006a30
        /*02bc*/ 	.word	0x0000000f
        /*02c0*/ 	.word	0x00000020
        /*02c4*/ 	.short	0x010a
        /*02c6*/ 	.byte	0x3f
	.zero		1


	//   ....[35]....
        /*02c8*/ 	.word	0x00006b10
        /*02cc*/ 	.word	0x00000005
        /*02d0*/ 	.word	0x00000000
        /*02d4*/ 	.short	0x010a
        /*02d6*/ 	.byte	0x3f
	.zero		1


	//   ....[36]....
        /*02d8*/ 	.word	0x00006b60
        /*02dc*/ 	.word	0x00000007
        /*02e0*/ 	.word	0x00000000
        /*02e4*/ 	.short	0x010a
        /*02e6*/ 	.byte	0x3f
	.zero		1


	//   ....[37]....
        /*02e8*/ 	.word	0x00006bb0
        /*02ec*/ 	.word	0x00000006
        /*02f0*/ 	.word	0x00000000
        /*02f4*/ 	.short	0x010a
        /*02f6*/ 	.byte	0x3f
	.zero		1


	//----- nvinfo : EIATTR_NUM_MBARRIERS
	.align		4
.L_28:
        /*02f8*/ 	.byte	0x03, 0x38
        /*02fa*/ 	.short	0x000e


	//----- nvinfo : EIATTR_EXIT_INSTR_OFFSETS
	.align		4
        /*02fc*/ 	.byte	0x04, 0x1c
        /*02fe*/ 	.short	(.L_30 - .L_29)


	//   ....[0]....
.L_29:
        /*0300*/ 	.word	0x000013c0


	//   ....[1]....
        /*0304*/ 	.word	0x00001420


	//   ....[2]....
        /*0308*/ 	.word	0x00005800


	//   ....[3]....
        /*030c*/ 	.word	0x00005830


	//   ....[4]....
        /*0310*/ 	.word	0x00006840


	//----- nvinfo : EIATTR_MAX_THREADS
	.align		4
.L_30:
        /*0314*/ 	.byte	0x04, 0x05
        /*0316*/ 	.short	(.L_32 - .L_31)
.L_31:
        /*0318*/ 	.word	0x00000180
        /*031c*/ 	.word	0x00000001
        /*0320*/ 	.word	0x00000001


	//----- nvinfo : EIATTR_CRS_STACK_SIZE
	.align		4
.L_32:
        /*0324*/ 	.byte	0x04, 0x1e
        /*0326*/ 	.short	(.L_34 - .L_33)
.L_33:
        /*0328*/ 	.word	0x00000000


	//----- nvinfo : EIATTR_CBANK_PARAM_SIZE
	.align		4
.L_34:
        /*032c*/ 	.byte	0x03, 0x19
        /*032e*/ 	.short	0x0470


	//----- nvinfo : EIATTR_PARAM_CBANK
	.align		4
        /*0330*/ 	.byte	0x04, 0x0a
        /*0332*/ 	.short	(.L_36 - .L_35)
	.align		4
.L_35:
        /*0334*/ 	.word	index@(.nv.constant0._ZN7cutlass13device_kernelINS_4gemm6kernel13GemmUniversalIN4cute5tupleIJiiiiEEENS1_10collective13CollectiveMmaINS1_37MainloopSm90TmaGmmaWarpSpecializedFP8ILi4ENS5_IJNS4_1CILi1EEENSA_ILi2EEESB_EEENS1_32KernelTmaWarpSpecializedPingpongEEENS5_IJNSA_ILi64EEESG_NSA_ILi32EEEEEENS_12float_e5m2_tENS5_IJlSB_lEEESJ_SK_NS4_8TiledMMAINS4_8MMA_AtomIJNS4_4SM904GMMA30MMA_64x64x32_F32E5M2E5M2_SS_TNILNSO_7ScaleInE1ELSQ_1EEEEEENS4_6LayoutINS5_IJSB_SB_SB_EEENS5_IJNSA_ILi0EEESV_SV_EEEEENS5_IJNS4_10UnderscoreESY_SY_EEEEENS4_23SM90_TMA_LOAD_MULTICASTENS4_14ComposedLayoutINS4_7SwizzleILi1ELi4ELi3EEENS4_18smem_ptr_flag_bitsILi8EEENST_INS5_IJNSA_ILi8EEESH_EEENS5_IJSH_SB_EEEEEEEvNS4_8identityENS4_13SM90_TMA_LOADES1B_vS1C_EENS_8epilogue10collective6detail29Sm90TmaWarpSpecializedAdapterINS1G_15DefaultEpilogueISJ_SK_SK_NS1F_6thread17LinearCombinationISJ_Li1EffLNS1K_9ScaleType4KindE0ELNS_15FloatRoundStyleE2ESJ_EENS1_15EpilogueDefaultEEEEEvvEEEEvNT_6ParamsE)
        /*0338*/ 	.short	0x0210
        /*033a*/ 	.short	0x0470


	//----- nvinfo : EIATTR_SW_WAR
	.align		4
.L_36:
        /*033c*/ 	.byte	0x04, 0x36
        /*033e*/ 	.short	(.L_38 - .L_37)
.L_37:
        /*0340*/ 	.word	0x00000008
.L_38:


//--------------------- .nv.callgraph             --------------------------
	.section	.nv.callgraph,"",@"SHT_CUDA_CALLGRAPH"
	.align	4
	.sectionentsize	8
	.align		4
        /*0000*/ 	.word	0x00000000
	.align		4
        /*0004*/ 	.word	0xffffffff
	.align		4
        /*0008*/ 	.word	0x00000000
	.align		4
        /*000c*/ 	.word	0xfffffffe
	.align		4
        /*0010*/ 	.word	0x00000000
	.align		4
        /*0014*/ 	.word	0xfffffffd
	.align		4
        /*0018*/ 	.word	0x00000000
	.align		4
        /*001c*/ 	.word	0xfffffffc


//--------------------- .nv.constant4             --------------------------
	.section	.nv.constant4,"a",@progbits
	.align	8
	.align		8
.nv.constant4:
        /*0000*/ 	.dword	_ZN39_INTERNAL_1100f4c0_4_k_cu_ef7879fc_45864cuda3std3__45__cpo5beginE
	.align		8
        /*0008*/ 	.dword	_ZN39_INTERNAL_1100f4c0_4_k_cu_ef7879fc_45864cuda3std3__45__cpo3endE
	.align		8
        /*0010*/ 	.dword	_ZN39_INTERNAL_1100f4c0_4_k_cu_ef7879fc_45864cuda3std3__45__cpo6cbeginE
	.align		8
        /*0018*/ 	.dword	_ZN39_INTERNAL_1100f4c0_4_k_cu_ef7879fc_45864cuda3std3__45__cpo4cendE
	.align		8
        /*0020*/ 	.dword	_ZN39_INTERNAL_1100f4c0_4_k_cu_ef7879fc_45864cuda3std3__441_GLOBAL__N__1100f4c0_4_k_cu_ef7879fc_45866ignoreE
	.align		8
        /*0028*/ 	.dword	_ZN39_INTERNAL_1100f4c0_4_k_cu_ef7879fc_45864cuda3std3__419piecewise_constructE
	.align		8
        /*0030*/ 	.dword	_ZN39_INTERNAL_1100f4c0_4_k_cu_ef7879fc_45864cuda3std3__48in_placeE
	.align		8
        /*0038*/ 	.dword	_ZN39_INTERNAL_1100f4c0_4_k_cu_ef7879fc_45864cuda3std6ranges3__45__cpo4swapE
	.align		8
        /*0040*/ 	.dword	_ZN39_INTERNAL_1100f4c0_4_k_cu_ef7879fc_45864cuda3std6ranges3__45__cpo9iter_moveE
	.align		8
        /*0048*/ 	.dword	_ZN39_INTERNAL_1100f4c0_4_k_cu_ef7879fc_45864cute7productE
	.align		8
        /*0050*/ 	.dword	_ZN39_INTERNAL_1100f4c0_4_k_cu_ef7879fc_45864cute1_E


//--------------------- .text._ZN7cutlass13device_kernelINS_4gemm6kernel13GemmUniversalIN4cute5tupleIJiiiiEEENS1_10collective13CollectiveMmaINS1_37MainloopSm90TmaGmmaWarpSpecializedFP8ILi4ENS5_IJNS4_1CILi1EEENSA_ILi2EEESB_EEENS1_32KernelTmaWarpSpecializedPingpongEEENS5_IJNSA_ILi64EEESG_NSA_ILi32EEEEEENS_12float_e5m2_tENS5_IJlSB_lEEESJ_SK_NS4_8TiledMMAINS4_8MMA_AtomIJNS4_4SM904GMMA30MMA_64x64x32_F32E5M2E5M2_SS_TNILNSO_7ScaleInE1ELSQ_1EEEEEENS4_6LayoutINS5_IJSB_SB_SB_EEENS5_IJNSA_ILi0EEESV_SV_EEEEENS5_IJNS4_10UnderscoreESY_SY_EEEEENS4_23SM90_TMA_LOAD_MULTICASTENS4_14ComposedLayoutINS4_7SwizzleILi1ELi4ELi3EEENS4_18smem_ptr_flag_bitsILi8EEENST_INS5_IJNSA_ILi8EEESH_EEENS5_IJSH_SB_EEEEEEEvNS4_8identityENS4_13SM90_TMA_LOADES1B_vS1C_EENS_8epilogue10collective6detail29Sm90TmaWarpSpecializedAdapterINS1G_15DefaultEpilogueISJ_SK_SK_NS1F_6thread17LinearCombinationISJ_Li1EffLNS1K_9ScaleType4KindE0ELNS_15FloatRoundStyleE2ESJ_EENS1_15EpilogueDefaultEEEEEvvEEEEvNT_6ParamsE --------------------------
	.section	.text._ZN7cutlass13device_kernelINS_4gemm6kernel13GemmUniversalIN4cute5tupleIJiiiiEEENS1_10collective13CollectiveMmaINS1_37MainloopSm90TmaGmmaWarpSpecializedFP8ILi4ENS5_IJNS4_1CILi1EEENSA_ILi2EEESB_EEENS1_32KernelTmaWarpSpecializedPingpongEEENS5_IJNSA_ILi64EEESG_NSA_ILi32EEEEEENS_12float_e5m2_tENS5_IJlSB_lEEESJ_SK_NS4_8TiledMMAINS4_8MMA_AtomIJNS4_4SM904GMMA30MMA_64x64x32_F32E5M2E5M2_SS_TNILNSO_7ScaleInE1ELSQ_1EEEEEENS4_6LayoutINS5_IJSB_SB_SB_EEENS5_IJNSA_ILi0EEESV_SV_EEEEENS5_IJNS4_10UnderscoreESY_SY_EEEEENS4_23SM90_TMA_LOAD_MULTICASTENS4_14ComposedLayoutINS4_7SwizzleILi1ELi4ELi3EEENS4_18smem_ptr_flag_bitsILi8EEENST_INS5_IJNSA_ILi8EEESH_EEENS5_IJSH_SB_EEEEEEEvNS4_8identityENS4_13SM90_TMA_LOADES1B_vS1C_EENS_8epilogue10collective6detail29Sm90TmaWarpSpecializedAdapterINS1G_15DefaultEpilogueISJ_SK_SK_NS1F_6thread17LinearCombinationISJ_Li1EffLNS1K_9ScaleType4KindE0ELNS_15FloatRoundStyleE2ESJ_EENS1_15EpilogueDefaultEEEEEvvEEEEvNT_6ParamsE,"ax",@progbits
	.align	128
.text._ZN7cutlass13device_kernelINS_4gemm6kernel13GemmUniversalIN4cute5tupleIJiiiiEEENS1_10collective13CollectiveMmaINS1_37MainloopSm90TmaGmmaWarpSpecializedFP8ILi4ENS5_IJNS4_1CILi1EEENSA_ILi2EEESB_EEENS1_32KernelTmaWarpSpecializedPingpongEEENS5_IJNSA_ILi64EEESG_NSA_ILi32EEEEEENS_12float_e5m2_tENS5_IJlSB_lEEESJ_SK_NS4_8TiledMMAINS4_8MMA_AtomIJNS4_4SM904GMMA30MMA_64x64x32_F32E5M2E5M2_SS_TNILNSO_7ScaleInE1ELSQ_1EEEEEENS4_6LayoutINS5_IJSB_SB_SB_EEENS5_IJNSA_ILi0EEESV_SV_EEEEENS5_IJNS4_10UnderscoreESY_SY_EEEEENS4_23SM90_TMA_LOAD_MULTICASTENS4_14ComposedLayoutINS4_7SwizzleILi1ELi4ELi3EEENS4_18smem_ptr_flag_bitsILi8EEENST_INS5_IJNSA_ILi8EEESH_EEENS5_IJSH_SB_EEEEEEEvNS4_8identityENS4_13SM90_TMA_LOADES1B_vS1C_EENS_8epilogue10collective6detail29Sm90TmaWarpSpecializedAdapterINS1G_15DefaultEpilogueISJ_SK_SK_NS1F_6thread17LinearCombinationISJ_Li1EffLNS1K_9ScaleType4KindE0ELNS_15FloatRoundStyleE2ESJ_EENS1_15EpilogueDefaultEEEEEvvEEEEvNT_6ParamsE:
        .type           _ZN7cutlass13device_kernelINS_4gemm6kernel13GemmUniversalIN4cute5tupleIJiiiiEEENS1_10collective13CollectiveMmaINS1_37MainloopSm90TmaGmmaWarpSpecializedFP8ILi4ENS5_IJNS4_1CILi1EEENSA_ILi2EEESB_EEENS1_32KernelTmaWarpSpecializedPingpongEEENS5_IJNSA_ILi64EEESG_NSA_ILi32EEEEEENS_12float_e5m2_tENS5_IJlSB_lEEESJ_SK_NS4_8TiledMMAINS4_8MMA_AtomIJNS4_4SM904GMMA30MMA_64x64x32_F32E5M2E5M2_SS_TNILNSO_7ScaleInE1ELSQ_1EEEEEENS4_6LayoutINS5_IJSB_SB_SB_EEENS5_IJNSA_ILi0EEESV_SV_EEEEENS5_IJNS4_10UnderscoreESY_SY_EEEEENS4_23SM90_TMA_LOAD_MULTICASTENS4_14ComposedLayoutINS4_7SwizzleILi1ELi4ELi3EEENS4_18smem_ptr_flag_bitsILi8EEENST_INS5_IJNSA_ILi8EEESH_EEENS5_IJSH_SB_EEEEEEEvNS4_8identityENS4_13SM90_TMA_LOADES1B_vS1C_EENS_8epilogue10collective6detail29Sm90TmaWarpSpecializedAdapterINS1G_15DefaultEpilogueISJ_SK_SK_NS1F_6thread17LinearCombinationISJ_Li1EffLNS1K_9ScaleType4KindE0ELNS_15FloatRoundStyleE2ESJ_EENS1_15EpilogueDefaultEEEEEvvEEEEvNT_6ParamsE,@function
        .size           _ZN7cutlass13device_kernelINS_4gemm6kernel13GemmUniversalIN4cute5tupleIJiiiiEEENS1_10collective13CollectiveMmaINS1_37MainloopSm90TmaGmmaWarpSpecializedFP8ILi4ENS5_IJNS4_1CILi1EEENSA_ILi2EEESB_EEENS1_32KernelTmaWarpSpecializedPingpongEEENS5_IJNSA_ILi64EEESG_NSA_ILi32EEEEEENS_12float_e5m2_tENS5_IJlSB_lEEESJ_SK_NS4_8TiledMMAINS4_8MMA_AtomIJNS4_4SM904GMMA30MMA_64x64x32_F32E5M2E5M2_SS_TNILNSO_7ScaleInE1ELSQ_1EEEEEENS4_6LayoutINS5_IJSB_SB_SB_EEENS5_IJNSA_ILi0EEESV_SV_EEEEENS5_IJNS4_10UnderscoreESY_SY_EEEEENS4_23SM90_TMA_LOAD_MULTICASTENS4_14ComposedLayoutINS4_7SwizzleILi1ELi4ELi3EEENS4_18smem_ptr_flag_bitsILi8EEENST_INS5_IJNSA_ILi8EEESH_EEENS5_IJSH_SB_EEEEEEEvNS4_8identityENS4_13SM90_TMA_LOADES1B_vS1C_EENS_8epilogue10collective6detail29Sm90TmaWarpSpecializedAdapterINS1G_15DefaultEpilogueISJ_SK_SK_NS1F_6thread17LinearCombinationISJ_Li1EffLNS1K_9ScaleType4KindE0ELNS_15FloatRoundStyleE2ESJ_EENS1_15EpilogueDefaultEEEEEvvEEEEvNT_6ParamsE,(.L_x_143 - _ZN7cutlass13device_kernelINS_4gemm6kernel13GemmUniversalIN4cute5tupleIJiiiiEEENS1_10collective13CollectiveMmaINS1_37MainloopSm90TmaGmmaWarpSpecializedFP8ILi4ENS5_IJNS4_1CILi1EEENSA_ILi2EEESB_EEENS1_32KernelTmaWarpSpecializedPingpongEEENS5_IJNSA_ILi64EEESG_NSA_ILi32EEEEEENS_12float_e5m2_tENS5_IJlSB_lEEESJ_SK_NS4_8TiledMMAINS4_8MMA_AtomIJNS4_4SM904GMMA30MMA_64x64x32_F32E5M2E5M2_SS_TNILNSO_7ScaleInE1ELSQ_1EEEEEENS4_6LayoutINS5_IJSB_SB_SB_EEENS5_IJNSA_ILi0EEESV_SV_EEEEENS5_IJNS4_10UnderscoreESY_SY_EEEEENS4_23SM90_TMA_LOAD_MULTICASTENS4_14ComposedLayoutINS4_7SwizzleILi1ELi4ELi3EEENS4_18smem_ptr_flag_bitsILi8EEENST_INS5_IJNSA_ILi8EEESH_EEENS5_IJSH_SB_EEEEEEEvNS4_8identityENS4_13SM90_TMA_LOADES1B_vS1C_EENS_8epilogue10collective6detail29Sm90TmaWarpSpecializedAdapterINS1G_15DefaultEpilogueISJ_SK_SK_NS1F_6thread17LinearCombinationISJ_Li1EffLNS1K_9ScaleType4KindE0ELNS_15FloatRoundStyleE2ESJ_EENS1_15EpilogueDefaultEEEEEvvEEEEvNT_6ParamsE)
        .other          _ZN7cutlass13device_kernelINS_4gemm6kernel13GemmUniversalIN4cute5tupleIJiiiiEEENS1_10collective13CollectiveMmaINS1_37MainloopSm90TmaGmmaWarpSpecializedFP8ILi4ENS5_IJNS4_1CILi1EEENSA_ILi2EEESB_EEENS1_32KernelTmaWarpSpecializedPingpongEEENS5_IJNSA_ILi64EEESG_NSA_ILi32EEEEEENS_12float_e5m2_tENS5_IJlSB_lEEESJ_SK_NS4_8TiledMMAINS4_8MMA_AtomIJNS4_4SM904GMMA30MMA_64x64x32_F32E5M2E5M2_SS_TNILNSO_7ScaleInE1ELSQ_1EEEEEENS4_6LayoutINS5_IJSB_SB_SB_EEENS5_IJNSA_ILi0EEESV_SV_EEEEENS5_IJNS4_10UnderscoreESY_SY_EEEEENS4_23SM90_TMA_LOAD_MULTICASTENS4_14ComposedLayoutINS4_7SwizzleILi1ELi4ELi3EEENS4_18smem_ptr_flag_bitsILi8EEENST_INS5_IJNSA_ILi8EEESH_EEENS5_IJSH_SB_EEEEEEEvNS4_8identityENS4_13SM90_TMA_LOADES1B_vS1C_EENS_8epilogue10collective6detail29Sm90TmaWarpSpecializedAdapterINS1G_15DefaultEpilogueISJ_SK_SK_NS1F_6thread17LinearCombinationISJ_Li1EffLNS1K_9ScaleType4KindE0ELNS_15FloatRoundStyleE2ESJ_EENS1_15EpilogueDefaultEEEEEvvEEEEvNT_6ParamsE,@"STO_CUDA_ENTRY STV_DEFAULT"
_ZN7cutlass13device_kernelINS_4gemm6kernel13GemmUniversalIN4cute5tupleIJiiiiEEENS1_10collective13CollectiveMmaINS1_37MainloopSm90TmaGmmaWarpSpecializedFP8ILi4ENS5_IJNS4_1CILi1EEENSA_ILi2EEESB_EEENS1_32KernelTmaWarpSpecializedPingpongEEENS5_IJNSA_ILi64EEESG_NSA_ILi32EEEEEENS_12float_e5m2_tENS5_IJlSB_lEEESJ_SK_NS4_8TiledMMAINS4_8MMA_AtomIJNS4_4SM904GMMA30MMA_64x64x32_F32E5M2E5M2_SS_TNILNSO_7ScaleInE1ELSQ_1EEEEEENS4_6LayoutINS5_IJSB_SB_SB_EEENS5_IJNSA_ILi0EEESV_SV_EEEEENS5_IJNS4_10UnderscoreESY_SY_EEEEENS4_23SM90_TMA_LOAD_MULTICASTENS4_14ComposedLayoutINS4_7SwizzleILi1ELi4ELi3EEENS4_18smem_ptr_flag_bitsILi8EEENST_INS5_IJNSA_ILi8EEESH_EEENS5_IJSH_SB_EEEEEEEvNS4_8identityENS4_13SM90_TMA_LOADES1B_vS1C_EENS_8epilogue10collective6detail29Sm90TmaWarpSpecializedAdapterINS1G_15DefaultEpilogueISJ_SK_SK_NS1F_6thread17LinearCombinationISJ_Li1EffLNS1K_9ScaleType4KindE0ELNS_15FloatRoundStyleE2ESJ_EENS1_15EpilogueDefaultEEEEEvvEEEEvNT_6ParamsE:
[----:B------:R-:W-:Y:S01]  /*0000*/  LDC R1, c[0x0][0x28] ;  /* 0x00000a00ff017b82 */ /* 0x000fe20000000800 */
[----:B------:R-:W0:Y:S01]  /*0010*/  S2R R6, SR_TID.X ;  /* 0x0000000000067919 */ /* 0x000e220000002100 */
[----:B------:R-:W-:Y:S01]  /*0020*/  ELECT P0, URZ, PT ;  /* 0x00000000003f782f */ /* 0x000fe20003800000 */
[----:B------:R-:W-:Y:S01]  /*0030*/  BSSY B0, `(.L_x_0) ;  /* 0x0000014000007945 */ /* 0x000fe20003800000 */
[----:B0-----:R-:W-:-:S05]  /*0040*/  SHF.R.U32.HI R0, RZ, 0x5, R6 ;  /* 0x00000005ff007819 */ /* 0x001fca0000011606 */
[----:B------:R-:W0:Y:S02]  /*0050*/  SHFL.IDX PT, R2, R0, RZ, 0x1f ;  /* 0x00001fff00027589 */ /* 0x000e2400000e0000 */
[----:B0-----:R-:W-:Y:S02]  /*0060*/  R2UR UR6, R2 ;  /* 0x00000000020672ca */ /* 0x001fe400000e0000 */
[----:B------:R-:W-:-:S05]  /*0070*/  SHF.R.U32.HI R2, RZ, 0x7, R6 ;  /* 0x00000007ff027819 */ /* 0x000fca0000011606 */
[----:B------:R0:W1:Y:S06]  /*0080*/  SHFL.IDX PT, R3, R2, RZ, 0x1f ;  /* 0x00001fff02037589 */ /* 0x00006c00000e0000 */
[----:B------:R-:W-:Y:S02]  /*0090*/  USHF.R.S32.HI UR4, URZ, 0x1f, UR6 ;  /* 0x0000001f3f047899 */ /* 0x000fe40008011406 */
[----:B------:R-:W-:Y:S02]  /*00a0*/  ISETP.NE.OR P0, PT, RZ, UR6, !P0 ;  /* 0x00000006ff007c0c */ /* 0x000fe4000c705670 */
[----:B------:R-:W-:-:S04]  /*00b0*/  ULEA.HI UR4, UR4, UR6, URZ, 0x2 ;  /* 0x0000000604047291 */ /* 0x000fc8000f8f103f */
[----:B------:R-:W-:-:S04]  /*00c0*/  ULOP3.LUT UR4, UR4, 0xfffffffc, URZ, 0xc0, !UPT ;  /* 0xfffffffc04047892 */ /* 0x000fc8000f8ec03f */
[----:B------:R-:W-:-:S03]  /*00d0*/  UIADD3 UR6, UR6, -UR4, URZ ;  /* 0x8000000406067290 */ /* 0x000fc6000fffe03f */
[----:B0-----:R-:W-:Y:S09]  /*00e0*/  @P0 BRA `(.L_x_1) ;  /* 0x0000000000200947 */ /* 0x001ff20003800000 */
[----:B------:R-:W-:Y:S02]  /*00f0*/  ULDC.64 UR4, c[0x0][0x198] ;  /* 0x0000660000047ab9 */ /* 0x000fe40000000a00 */
[----:B------:R-:W-:Y:S02]  /*0100*/  UIADD3 UR8, UP0, UR4, 0xf0, URZ ;  /* 0x000000f004087890 */ /* 0x000fe4000ff1e03f */
[----:B------:R-:W-:Y:S02]  /*0110*/  UIADD3 UR4, UP1, UR4, 0x1f0, URZ ;  /* 0x000001f004047890 */ /* 0x000fe4000ff3e03f */
[----:B------:R-:W-:Y:S02]  /*0120*/  UIADD3.X UR9, URZ, UR5, URZ, UP0, !UPT ;  /* 0x000000053f097290 */ /* 0x000fe400087fe43f */
[----:B------:R-:W-:-:S07]  /*0130*/  UIADD3.X UR5, URZ, UR5, URZ, UP1, !UPT ;  /* 0x000000053f057290 */ /* 0x000fce0008ffe43f */
[----:B------:R0:W-:Y:S02]  /*0140*/  UTMACCTL.PF [UR8] ;  /* 0x00000000080079b9 */ /* 0x0001e40008040000 */
[----:B------:R0:W-:Y:S02]  /*0150*/  UTMACCTL.PF [UR4] ;  /* 0x00000000040079b9 */ /* 0x0001e40008040000 */
[----:B0-----:R-:W-:Y:S01]  /*0160*/  NOP ;  /* 0x0000000000007918 */ /* 0x001fe20000000000 */
.L_x_1:
[----:B------:R-:W-:Y:S05]  /*0170*/  BSYNC B0 ;  /* 0x0000000000007941 */ /* 0x000fea0003800000 */
.L_x_0:
[----:B------:R-:W0:Y:S01]  /*0180*/  SHFL.IDX PT, R4, R0, RZ, 0x1f ;  /* 0x00001fff00047589 */ /* 0x000e2200000e0000 */
[----:B-1----:R-:W-:Y:S01]  /*0190*/  R2UR UR24, R3 ;  /* 0x00000000031872ca */ /* 0x002fe200000e0000 */
[----:B------:R-:W-:Y:S01]  /*01a0*/  UISETP.NE.AND UP0, UPT, UR6, 0x3, UPT ;  /* 0x000000030600788c */ /* 0x000fe2000bf05270 */
[----:B------:R-:W-:-:S03]  /*01b0*/  SHF.R.S32.HI R3, RZ, 0x1f, R6 ;  /* 0x0000001fff037819 */ /* 0x000fc60000011406 */
[----:B------:R-:W-:Y:S01]  /*01c0*/  UISETP.EQ.OR UP0, UPT, UR6, URZ, !UP0 ;  /* 0x0000003f0600728c */ /* 0x000fe2000c702670 */
[----:B------:R-:W-:-:S07]  /*01d0*/  LEA.HI R3, R3, R6, RZ, 0x7 ;  /* 0x0000000603037211 */ /* 0x000fce00078f38ff */
[----:B------:R-:W-:Y:S02]  /*01e0*/  UIADD3 UR18, UR24, -0x1, URZ ;  /* 0xffffffff18127890 */ /* 0x000fe4000fffe03f */
[----:B------:R-:W-:Y:S02]  /*01f0*/  UISETP.EQ.AND UP0, UPT, UR24, URZ, UP0 ;  /* 0x0000003f1800728c */ /* 0x000fe40008702270 */
[----:B------:R-:W-:Y:S02]  /*0200*/  UISETP.GE.U32.AND UP1, UPT, UR18, 0x2, UPT ;  /* 0x000000021200788c */ /* 0x000fe4000bf26070 */
[----:B------:R-:W-:Y:S01]  /*0210*/  USEL UR7, URZ, 0x1, !UP0 ;  /* 0x000000013f077887 */ /* 0x000fe2000c000000 */
[----:B0-----:R-:W-:-:S03]  /*0220*/  ISETP.NE.AND P0, PT, R4, RZ, PT ;  /* 0x000000ff0400720c */ /* 0x001fc60003f05270 */
[----:B------:R-:W-:-:S10]  /*0230*/  USEL UR7, UR7, 0x2, UP1 ;  /* 0x0000000207077887 */ /* 0x000fd40008800000 */
[----:B------:R-:W-:Y:S05]  /*0240*/  @P0 BRA `(.L_x_2) ;  /* 0x0000000000580947 */ /* 0x000fea0003800000 */
[----:B------:R-:W0:Y:S01]  /*0250*/  S2UR UR10, SR_CgaCtaId ;  /* 0x00000000000a79c3 */ /* 0x000e220000008800 */
[----:B------:R-:W-:Y:S01]  /*0260*/  UMOV UR4, 0x400 ;  /* 0x0000040000047882 */ /* 0x000fe20000000000 */
[----:B------:R-:W-:Y:S01]  /*0270*/  UMOV UR5, 0x1 ;  /* 0x0000000100057882 */ /* 0x000fe20000000000 */
[----:B------:R-:W-:Y:S01]  /*0280*/  UMOV UR8, 0x2 ;  /* 0x0000000200087882 */ /* 0x000fe20000000000 */
[----:B------:R-:W-:Y:S01]  /*0290*/  ELECT P0, URZ, PT ;  /* 0x00000000003f782f */ /* 0x000fe20003800000 */
[----:B------:R-:W-:-:S04]  /*02a0*/  UIADD3 UR8, -UR8, 0x100000, URZ ;  /* 0x0010000008087890 */ /* 0x000fc8000fffe13f */
[----:B------:R-:W-:Y:S02]  /*02b0*/  USHF.L.U32 UR9, UR8, 0xb, URZ ;  /* 0x0000000b08097899 */ /* 0x000fe4000800063f */
[----:B------:R-:W-:Y:S02]  /*02c0*/  USHF.L.U32 UR8, UR8, 0x1, URZ ;  /* 0x0000000108087899 */ /* 0x000fe4000800063f */
[----:B0-----:R-:W-:Y:S02]  /*02d0*/  ULEA UR10, UR10, UR4, 0x18 ;  /* 0x000000040a0a7291 */ /* 0x001fe4000f8ec03f */
[----:B------:R-:W-:-:S04]  /*02e0*/  UIADD3 UR4, -UR5, 0x100000, URZ ;  /* 0x0010000005047890 */ /* 0x000fc8000fffe13f */
[----:B------:R-:W-:Y:S02]  /*02f0*/  USHF.L.U32 UR5, UR4, 0xb, URZ ;  /* 0x0000000b04057899 */ /* 0x000fe4000800063f */
[----:B------:R-:W-:Y:S01]  /*0300*/  USHF.L.U32 UR4, UR4, 0x1, URZ ;  /* 0x0000000104047899 */ /* 0x000fe2000800063f */
[----:B------:R-:W0:Y:S11]  /*0310*/  FENCE.VIEW.ASYNC.S ;  /* 0x00000000000073c6 */ /* 0x000e360000000000 */
[----:B0-----:R0:W1:Y:S01]  /*0320*/  SYNCS.EXCH.64 URZ, [UR10], UR4 ;  /* 0x000000040a3f75b2 */ /* 0x0010620008000100 */
[----:B------:R0:W2:Y:S01]  /*0330*/  SYNCS.EXCH.64 URZ, [UR10+0x20], UR8 ;  /* 0x000020080a3f75b2 */ /* 0x0000a20008000100 */
[----:B------:R0:W3:Y:S01]  /*0340*/  SYNCS.EXCH.64 URZ, [UR10+0x8], UR4 ;  /* 0x000008040a3f75b2 */ /* 0x0000e20008000100 */
[----:B------:R0:W4:Y:S01]  /*0350*/  SYNCS.EXCH.64 URZ, [UR10+0x28], UR8 ;  /* 0x000028080a3f75b2 */ /* 0x0001220008000100 */
[----:B------:R0:W0:Y:S01]  /*0360*/  SYNCS.EXCH.64 URZ, [UR10+0x10], UR4 ;  /* 0x000010040a3f75b2 */ /* 0x0000220008000100 */
[----:B------:R0:W0:Y:S01]  /*0370*/  SYNCS.EXCH.64 URZ, [UR10+0x30], UR8 ;  /* 0x000030080a3f75b2 */ /* 0x0000220008000100 */
[----:B------:R0:W0:Y:S01]  /*0380*/  SYNCS.EXCH.64 URZ, [UR10+0x18], UR4 ;  /* 0x000018040a3f75b2 */ /* 0x0000220008000100 */
[----:B------:R0:W0:Y:S01]  /*0390*/  SYNCS.EXCH.64 URZ, [UR10+0x38], UR8 ;  /* 0x000038080a3f75b2 */ /* 0x0000220008000100 */
[----:B------:R-:W-:Y:S01]  /*03a0*/  NOP ;  /* 0x0000000000007918 */ /* 0x000fe20000000000 */
.L_x_2:
[----:B------:R-:W5:Y:S01]  /*03b0*/  SHFL.IDX PT, R10, R0, RZ, 0x1f ;  /* 0x00001fff000a7589 */ /* 0x000f6200000e0000 */
[----:B------:R-:W-:Y:S01]  /*03c0*/  LOP3.LUT R3, R3, 0xffffff80, RZ, 0xc0, !PT ;  /* 0xffffff8003037812 */ /* 0x000fe200078ec0ff */
[----:B------:R-:W1:Y:S01]  /*03d0*/  S2UR UR11, SR_CTAID.X ;  /* 0x00000000000b79c3 */ /* 0x000e620000002500 */
[----:B------:R-:W-:Y:S01]  /*03e0*/  ELECT P0, URZ, PT ;  /* 0x00000000003f782f */ /* 0x000fe20003800000 */
[----:B------:R1:W2:Y:S01]  /*03f0*/  SHFL.IDX PT, R9, R0, RZ, 0x1f ;  /* 0x00001fff00097589 */ /* 0x0002a200000e0000 */
[----:B------:R-:W-:Y:S01]  /*0400*/  ELECT P1, URZ, PT ;  /* 0x00000000003f782f */ /* 0x000fe20003820000 */
[----:B------:R-:W-:Y:S01]  /*0410*/  IMAD.IADD R7, R6, 0x1, -R3 ;  /* 0x0000000106077824 */ /* 0x000fe200078e0a03 */
[----:B0-----:R-:W-:Y:S01]  /*0420*/  ULDC UR4, c[0x0][0x150] ;  /* 0x0000540000047ab9 */ /* 0x001fe20000000800 */
[----:B------:R-:W-:Y:S01]  /*0430*/  UMOV UR20, 0x80 ;  /* 0x0000008000147882 */ /* 0x000fe20000000000 */
[----:B------:R-:W-:Y:S01]  /*0440*/  NOP ;  /* 0x0000000000007918 */ /* 0x000fe20000000000 */
[----:B------:R-:W0:Y:S01]  /*0450*/  S2UR UR9, SR_CTAID.Y ;  /* 0x00000000000979c3 */ /* 0x000e220000002600 */
[----:B------:R-:W-:Y:S01]  /*0460*/  SHF.R.S32.HI R12, RZ, 0x1f, R7 ;  /* 0x0000001fff0c7819 */ /* 0x000fe20000011407 */
[----:B------:R-:W-:Y:S01]  /*0470*/  NOP ;  /* 0x0000000000007918 */ /* 0x000fe20000000000 */
[----:B------:R-:W-:Y:S01]  /*0480*/  ULDC UR19, c[0x0][0x148] ;  /* 0x0000520000137ab9 */ /* 0x000fe20000000800 */
[----:B------:R-:W-:Y:S01]  /*0490*/  ULDC UR14, c[0x0][0x144] ;  /* 0x00005100000e7ab9 */ /* 0x000fe20000000800 */
[----:B------:R-:W-:Y:S01]  /*04a0*/  LEA.HI R3, R12, R7, RZ, 0x3 ;  /* 0x000000070c037211 */ /* 0x000fe200078f18ff */
[----:B------:R0:W3:Y:S01]  /*04b0*/  SHFL.IDX PT, R16, R2, RZ, 0x1f ;  /* 0x00001fff02107589 */ /* 0x0000e200000e0000 */
[----:B------:R-:W-:-:S02]  /*04c0*/  ISETP.NE.AND P3, PT, RZ, UR24, PT ;  /* 0x00000018ff007c0c */ /* 0x000fc4000bf65270 */
[--C-:B------:R-:W-:Y:S02]  /*04d0*/  SHF.R.S32.HI R5, RZ, 0x3, R3.reuse ;  /* 0x00000003ff057819 */ /* 0x100fe40000011403 */
[----:B------:R-:W-:Y:S02]  /*04e0*/  SHF.R.S32.HI R8, RZ, 0x1f, R3 ;  /* 0x0000001fff087819 */ /* 0x000fe40000011403 */
[----:B------:R-:W-:Y:S02]  /*04f0*/  SHF.R.S32.HI R3, RZ, 0x1f, R4 ;  /* 0x0000001fff037819 */ /* 0x000fe40000011404 */
[----:B-----5:R-:W-:Y:S02]  /*0500*/  ISETP.NE.OR P0, PT, R10, RZ, !P0 ;  /* 0x000000ff0a00720c */ /* 0x020fe40004705670 */
[----:B------:R-:W-:Y:S02]  /*0510*/  LEA.HI R3, R3, R4, RZ, 0x2 ;  /* 0x0000000403037211 */ /* 0x000fe400078f10ff */
[----:B-1----:R-:W-:-:S02]  /*0520*/  I2FP.F32.U32 R0, UR11 ;  /* 0x0000000b00007c45 */ /* 0x002fc40008201000 */
[----:B------:R-:W-:Y:S02]  /*0530*/  LOP3.LUT R3, R3, 0x3ffffffc, RZ, 0xc0, !PT ;  /* 0x3ffffffc03037812 */ /* 0x000fe400078ec0ff */
[----:B--2---:R-:W-:Y:S01]  /*0540*/  ISETP.NE.OR P1, PT, R9, RZ, !P1 ;  /* 0x000000ff0900720c */ /* 0x004fe20004f25670 */
[----:B------:R-:W-:Y:S01]  /*0550*/  FMUL R0, R0, UR4 ;  /* 0x0000000400007c20 */ /* 0x000fe20008400000 */
[----:B------:R-:W-:Y:S01]  /*0560*/  ULDC UR4, c[0x0][0x154] ;  /* 0x0000550000047ab9 */ /* 0x000fe20000000800 */
[----:B------:R-:W-:Y:S01]  /*0570*/  IMAD.IADD R3, R4, 0x1, -R3 ;  /* 0x0000000104037824 */ /* 0x000fe200078e0a03 */
[----:B0-----:R-:W-:Y:S01]  /*0580*/  I2FP.F32.U32 R4, UR9 ;  /* 0x0000000900047c45 */ /* 0x001fe20008201000 */
[----:B------:R-:W-:Y:S01]  /*0590*/  VOTEU.ALL UP2, P0 ;  /* 0x00000000003f7886 */ /* 0x000fe20000040000 */
[----:B------:R-:W-:Y:S01]  /*05a0*/  LEA.HI R8, R8, R5, RZ, 0x2 ;  /* 0x0000000508087211 */ /* 0x000fe200078f10ff */
[----:B------:R-:W0:Y:S01]  /*05b0*/  F2I.U32.TRUNC.NTZ R0, R0 ;  /* 0x0000000000007305 */ /* 0x000e22000020f000 */
[----:B------:R-:W-:Y:S01]  /*05c0*/  VOTEU.ALL UP0, P0 ;  /* 0x00000000003f7886 */ /* 0x000fe20000000000 */
[----:B------:R-:W-:Y:S01]  /*05d0*/  FMUL R4, R4, UR4 ;  /* 0x0000000404047c20 */ /* 0x000fe20008400000 */
[----:B------:R-:W1:Y:S01]  /*05e0*/  @!UP2 S2UR UR13, SR_CgaCtaId ;  /* 0x00000000000da9c3 */ /* 0x000e620000008800 */
[----:B------:R-:W-:Y:S01]  /*05f0*/  LOP3.LUT R8, R8, 0xfffffffc, RZ, 0xc0, !PT ;  /* 0xfffffffc08087812 */ /* 0x000fe200078ec0ff */
[----:B------:R-:W-:Y:S01]  /*0600*/  UMOV UR4, 0x20 ;  /* 0x0000002000047882 */ /* 0x000fe20000000000 */
[----:B------:R-:W-:Y:S01]  /*0610*/  VOTEU.ALL UP3, P1 ;  /* 0x00000000003f7886 */ /* 0x000fe20000860000 */
[----:B------:R-:W-:Y:S01]  /*0620*/  @!UP2 UMOV UR12, 0x400 ;  /* 0x00000400000ca882 */ /* 0x000fe20000000000 */
[----:B------:R-:W2:Y:S01]  /*0630*/  F2I.U32.TRUNC.NTZ R4, R4 ;  /* 0x0000000400047305 */ /* 0x000ea2000020f000 */
[----:B------:R-:W-:-:S04]  /*0640*/  @!UP2 UIADD3 UR4, -UR4, 0x100000, URZ ;  /* 0x001000000404a890 */ /* 0x000fc8000fffe13f */
[----:B------:R-:W-:Y:S02]  /*0650*/  @!UP2 USHF.L.U32 UR5, UR4, 0xb, URZ ;  /* 0x0000000b0405a899 */ /* 0x000fe4000800063f */
[----:B------:R-:W-:Y:S01]  /*0660*/  @!UP2 USHF.L.U32 UR4, UR4, 0x1, URZ ;  /* 0x000000010404a899 */ /* 0x000fe2000800063f */
[----:B------:R-:W-:Y:S01]  /*0670*/  IMAD.IADD R8, R5, 0x1, -R8 ;  /* 0x0000000105087824 */ /* 0x000fe200078e0a08 */
[----:B------:R-:W5:Y:S01]  /*0680*/  @!UP3 S2UR UR17, SR_CgaCtaId ;  /* 0x000000000011b9c3 */ /* 0x000f620000008800 */
[----:B------:R-:W-:Y:S01]  /*0690*/  VOTEU.ALL UP1, P0 ;  /* 0x00000000003f7886 */ /* 0x000fe20000020000 */
[----:B------:R-:W-:Y:S01]  /*06a0*/  @!UP3 UMOV UR16, 0x400 ;  /* 0x000004000010b882 */ /* 0x000fe20000000000 */
[----:B------:R-:W-:Y:S01]  /*06b0*/  IMAD R8, R3, 0x4, R8 ;  /* 0x0000000403087824 */ /* 0x000fe200078e0208 */
[----:B0-----:R-:W-:Y:S01]  /*06c0*/  R2UR UR8, R0 ;  /* 0x00000000000872ca */ /* 0x001fe200000e0000 */
[----:B------:R-:W-:Y:S01]  /*06d0*/  VOTEU.ALL UP4, P1 ;  /* 0x00000000003f7886 */ /* 0x000fe20000880000 */
[----:B------:R-:W-:Y:S01]  /*06e0*/  VOTEU.ALL UP5, P1 ;  /* 0x00000000003f7886 */ /* 0x000fe200008a0000 */
[----:B------:R-:W-:Y:S01]  /*06f0*/  IMAD.SHL.U32 R3, R8, 0x4, RZ ;  /* 0x0000000408037824 */ /* 0x000fe200078e00ff */
[----:B------:R-:W0:Y:S01]  /*0700*/  LDC R0, c[0x0][0x140] ;  /* 0x00005000ff007b82 */ /* 0x000e220000000800 */
[----:B------:R-:W-:-:S02]  /*0710*/  LOP3.LUT P0, RZ, R7, 0x7, RZ, 0xc0, !PT ;  /* 0x0000000707ff7812 */ /* 0x000fc4000780c0ff */
[----:B--2---:R-:W-:Y:S02]  /*0720*/  R2UR UR10, R4 ;  /* 0x00000000040a72ca */ /* 0x004fe400000e0000 */
[----:B------:R-:W-:Y:S01]  /*0730*/  LOP3.LUT R8, R8, 0xc, R3, 0x78, !PT ;  /* 0x0000000c08087812 */ /* 0x000fe200078e7803 */
[----:B-1----:R-:W-:Y:S02]  /*0740*/  @!UP2 ULEA UR15, UR13, UR12, 0x18 ;  /* 0x0000000c0d0fa291 */ /* 0x002fe4000f8ec03f */
[----:B------:R-:W-:-:S04]  /*0750*/  @!UP3 UIADD3 UR12, -UR20, 0x100000, URZ ;  /* 0x00100000140cb890 */ /* 0x000fc8000fffe13f */
[----:B------:R-:W-:Y:S02]  /*0760*/  @!UP3 USHF.L.U32 UR13, UR12, 0xb, URZ ;  /* 0x0000000b0c0db899 */ /* 0x000fe4000800063f */
[----:B------:R-:W-:Y:S01]  /*0770*/  @!UP3 USHF.L.U32 UR12, UR12, 0x1, URZ ;  /* 0x000000010c0cb899 */ /* 0x000fe2000800063f */
[----:B------:R-:W-:Y:S01]  /*0780*/  ISETP.LT.U32.AND P0, PT, R8, 0x2, !P0 ;  /* 0x000000020800780c */ /* 0x000fe20004701070 */
[----:B------:R-:W-:Y:S01]  /*0790*/  UIADD3 UR8, -UR8, URZ, URZ ;  /* 0x0000003f08087290 */ /* 0x000fe2000fffe13f */
[----:B------:R-:W-:Y:S01]  /*07a0*/  VOTEU.ALL UP2, P1 ;  /* 0x00000000003f7886 */ /* 0x000fe20000840000 */
[----:B-----5:R-:W-:Y:S02]  /*07b0*/  @!UP3 ULEA UR16, UR17, UR16, 0x18 ;  /* 0x000000101110b291 */ /* 0x020fe4000f8ec03f */
[----:B------:R-:W-:Y:S01]  /*07c0*/  UIADD3 UR10, -UR10, URZ, URZ ;  /* 0x0000003f0a0a7290 */ /* 0x000fe2000fffe13f */
[----:B------:R-:W1:Y:S02]  /*07d0*/  FENCE.VIEW.ASYNC.S ;  /* 0x00000000000073c6 */ /* 0x000e640000000000 */
[----:B-1----:R-:W1:Y:S01]  /*07e0*/  @!UP0 SYNCS.EXCH.64 URZ, [UR15+0x70], UR4 ;  /* 0x000070040f3f85b2 */ /* 0x002e620008000100 */
[----:B------:R-:W-:Y:S01]  /*07f0*/  VOTEU.ALL UP3, P1 ;  /* 0x00000000003f7886 */ /* 0x000fe20000860000 */
[----:B------:R-:W-:Y:S01]  /*0800*/  UIMAD UR8, UR14, UR8, UR11 ;  /* 0x000000080e0872a4 */ /* 0x000fe2000f8e020b */
[----:B0-----:R-:W-:Y:S01]  /*0810*/  ISETP.EQ.U32.AND P2, PT, R0, 0x1, PT ;  /* 0x000000010000780c */ /* 0x001fe20003f42070 */
[----:B------:R0:W2:Y:S01]  /*0820*/  @!UP1 SYNCS.EXCH.64 URZ, [UR15+0x78], UR4 ;  /* 0x000078040f3f95b2 */ /* 0x0000a20008000100 */
[----:B------:R-:W-:Y:S01]  /*0830*/  NOP ;  /* 0x0000000000007918 */ /* 0x000fe20000000000 */
[----:B0-----:R-:W-:Y:S01]  /*0840*/  UIMAD UR4, UR19, UR10, UR9 ;  /* 0x0000000a130472a4 */ /* 0x001fe2000f8e0209 */
[----:B------:R0:W0:Y:S05]  /*0850*/  @!UP2 SYNCS.EXCH.64 URZ, [UR16+0x50], UR12 ;  /* 0x0000500c103fa5b2 */ /* 0x00002a0008000100 */
[----:B------:R-:W-:-:S04]  /*0860*/  ISETP.NE.AND P1, PT, R8, UR4, PT ;  /* 0x0000000408007c0c */ /* 0x000fc8000bf25270 */
[----:B------:R-:W-:-:S04]  /*0870*/  ISETP.EQ.OR P1, PT, RZ, UR8, !P1 ;  /* 0x00000008ff007c0c */ /* 0x000fc8000cf22670 */
[----:B------:R-:W-:Y:S01]  /*0880*/  PLOP3.LUT P0, PT, P0, P1, PT, 0x80, 0x0 ;  /* 0x000000000000781c */ /* 0x000fe20000703070 */
[----:B------:R0:W0:Y:S01]  /*0890*/  @!UP3 SYNCS.EXCH.64 URZ, [UR16+0x58], UR12 ;  /* 0x0000580c103fb5b2 */ /* 0x0000220008000100 */
[----:B------:R0:W0:Y:S01]  /*08a0*/  @!UP4 SYNCS.EXCH.64 URZ, [UR16+0x60], UR12 ;  /* 0x0000600c103fc5b2 */ /* 0x0000220008000100 */
[----:B------:R0:W0:Y:S01]  /*08b0*/  @!UP5 SYNCS.EXCH.64 URZ, [UR16+0x68], UR12 ;  /* 0x0000680c103fd5b2 */ /* 0x0000220008000100 */
[----:B------:R-:W-:Y:S01]  /*08c0*/  NOP ;  /* 0x0000000000007918 */ /* 0x000fe20000000000 */
[----:B-1-3--:R-:W-:Y:S08]  /*08d0*/  @!P2 BRA `(.L_x_3) ;  /* 0x000000000008a947 */ /* 0x00aff00003800000 */
[----:B0-2-4-:R-:W-:Y:S01]  /*08e0*/  UCGABAR_ARV ;  /* 0x00000000000079c7 */ /* 0x015fe20008000000 */
[----:B------:R-:W-:Y:S05]  /*08f0*/  BRA `(.L_x_4) ;  /* 0x0000000000047947 */ /* 0x000fea0003800000 */
.L_x_3:
[----:B0-2-4-:R-:W-:Y:S01]  /*0900*/  NOP ;  /* 0x0000000000007918 */ /* 0x015fe20000000000 */
.L_x_4:
[----:B------:R-:W-:Y:S01]  /*0910*/  ULDC.64 UR4, c[0x0][0x598] ;  /* 0x0001660000047ab9 */ /* 0x000fe20000000a00 */
[----:B------:R-:W-:Y:S01]  /*0920*/  ULDC.64 UR22, c[0x0][0x208] ;  /* 0x0000820000167ab9 */ /* 0x000fe20000000a00 */
[----:B------:R-:W-:-:S04]  /*0930*/  ISETP.NE.U32.AND P1, PT, RZ, UR4, PT ;  /* 0x00000004ff007c0c */ /* 0x000fc8000bf25070 */
[----:B------:R-:W-:-:S13]  /*0940*/  ISETP.NE.AND.EX P1, PT, RZ, UR5, PT, P1 ;  /* 0x00000005ff007c0c */ /* 0x000fda000bf25310 */
[----:B------:R-:W-:Y:S05]  /*0950*/  @!P1 BRA `(.L_x_5) ;  /* 0x00000000001c9947 */ /* 0x000fea0003800000 */
[----:B------:R-:W0:Y:S02]  /*0960*/  LDC.64 R2, c[0x0][0x598] ;  /* 0x00016600ff027b82 */ /* 0x000e240000000a00 */
[----:B0-----:R-:W2:Y:S02]  /*0970*/  LDG.E.64 R2, desc[UR22][R2.64] ;  /* 0x0000001602027981 */ /* 0x001ea4000c1e1b00 */
[----:B--2---:R-:W-:-:S04]  /*0980*/  ISETP.NE.U32.AND P1, PT, R2, RZ, PT ;  /* 0x000000ff0200720c */ /* 0x004fc80003f25070 */
[----:B------:R-:W-:-:S13]  /*0990*/  ISETP.NE.AND.EX P1, PT, R3, RZ, PT, P1 ;  /* 0x000000ff0300720c */ /* 0x000fda0003f25310 */
[----:B------:R-:W-:Y:S05]  /*09a0*/  @!P1 BRA `(.L_x_5) ;  /* 0x0000000000089947 */ /* 0x000fea0003800000 */
[----:B------:R0:W5:Y:S01]  /*09b0*/  LD.E R9, desc[UR22][R2.64] ;  /* 0x0000001602097980 */ /* 0x000162000c101900 */
[----:B------:R-:W-:Y:S05]  /*09c0*/  BRA `(.L_x_6) ;  /* 0x0000000000207947 */ /* 0x000fea0003800000 */
.L_x_5:
[----:B------:R-:W-:Y:S02]  /*09d0*/  ULDC.64 UR4, c[0x0][0x588] ;  /* 0x0001620000047ab9 */ /* 0x000fe40000000a00 */
[----:B------:R-:W-:-:S04]  /*09e0*/  ISETP.NE.U32.AND P1, PT, RZ, UR4, PT ;  /* 0x00000004ff007c0c */ /* 0x000fc8000bf25070 */
[----:B------:R-:W-:-:S13]  /*09f0*/  ISETP.NE.AND.EX P1, PT, RZ, UR5, PT, P1 ;  /* 0x00000005ff007c0c */ /* 0x000fda000bf25310 */
[----:B------:R-:W-:Y:S05]  /*0a00*/  @!P1 BRA `(.L_x_7) ;  /* 0x00000000000c9947 */ /* 0x000fea0003800000 */
[----:B------:R-:W0:Y:S02]  /*0a10*/  LDC.64 R2, c[0x0][0x588] ;  /* 0x00016200ff027b82 */ /* 0x000e240000000a00 */
[----:B0-----:R1:W5:Y:S01]  /*0a20*/  LDG.E R9, desc[UR22][R2.64] ;  /* 0x0000001602097981 */ /* 0x001362000c1e1900 */
[----:B------:R-:W-:Y:S05]  /*0a30*/  BRA `(.L_x_6) ;  /* 0x0000000000047947 */ /* 0x000fea0003800000 */
.L_x_7:
[----:B------:R-:W2:Y:S02]  /*0a40*/  LDC R9, c[0x0][0x580] ;  /* 0x00016000ff097b82 */ /* 0x000ea40000000800 */
.L_x_6:
[----:B------:R-:W-:Y:S02]  /*0a50*/  ULDC.64 UR4, c[0x0][0x5a0] ;  /* 0x0001680000047ab9 */ /* 0x000fe40000000a00 */
[----:B------:R-:W-:-:S04]  /*0a60*/  ISETP.NE.U32.AND P1, PT, RZ, UR4, PT ;  /* 0x00000004ff007c0c */ /* 0x000fc8000bf25070 */
[----:B------:R-:W-:-:S13]  /*0a70*/  ISETP.NE.AND.EX P1, PT, RZ, UR5, PT, P1 ;  /* 0x00000005ff007c0c */ /* 0x000fda000bf25310 */
[----:B------:R-:W-:Y:S05]  /*0a80*/  @!P1 BRA `(.L_x_8) ;  /* 0x00000000001c9947 */ /* 0x000fea0003800000 */
[----:B01----:R-:W0:Y:S02]  /*0a90*/  LDC.64 R2, c[0x0][0x5a0] ;  /* 0x00016800ff027b82 */ /* 0x003e240000000a00 */
[----:B0-----:R-:W3:Y:S02]  /*0aa0*/  LDG.E.64 R2, desc[UR22][R2.64] ;  /* 0x0000001602027981 */ /* 0x001ee4000c1e1b00 */
[----:B---3--:R-:W-:-:S04]  /*0ab0*/  ISETP.NE.U32.AND P1, PT, R2, RZ, PT ;  /* 0x000000ff0200720c */ /* 0x008fc80003f25070 */
[----:B------:R-:W-:-:S13]  /*0ac0*/  ISETP.NE.AND.EX P1, PT, R3, RZ, PT, P1 ;  /* 0x000000ff0300720c */ /* 0x000fda0003f25310 */
[----:B------:R-:W-:Y:S05]  /*0ad0*/  @!P1 BRA `(.L_x_8) ;  /* 0x0000000000089947 */ /* 0x000fea0003800000 */
[----:B------:R0:W5:Y:S01]  /*0ae0*/  LD.E R10, desc[UR22][R2.64] ;  /* 0x00000016020a7980 */ /* 0x000162000c101900 */
[----:B------:R-:W-:Y:S05]  /*0af0*/  BRA `(.L_x_9) ;  /* 0x0000000000207947 */ /* 0x000fea0003800000 */
.L_x_8:
[----:B------:R-:W-:Y:S02]  /*0b00*/  ULDC.64 UR4, c[0x0][0x590] ;  /* 0x0001640000047ab9 */ /* 0x000fe40000000a00 */
[----:B------:R-:W-:-:S04]  /*0b10*/  ISETP.NE.U32.AND P1, PT, RZ, UR4, PT ;  /* 0x00000004ff007c0c */ /* 0x000fc8000bf25070 */
[----:B------:R-:W-:-:S13]  /*0b20*/  ISETP.NE.AND.EX P1, PT, RZ, UR5, PT, P1 ;  /* 0x00000005ff007c0c */ /* 0x000fda000bf25310 */
[----:B------:R-:W-:Y:S05]  /*0b30*/  @!P1 BRA `(.L_x_10) ;  /* 0x00000000000c9947 */ /* 0x000fea0003800000 */
[----:B------:R-:W3:Y:S02]  /*0b40*/  LDC.64 R10, c[0x0][0x590] ;  /* 0x00016400ff0a7b82 */ /* 0x000ee40000000a00 */
[----:B---3--:R3:W5:Y:S01]  /*0b50*/  LDG.E R10, desc[UR22][R10.64] ;  /* 0x000000160a0a7981 */ /* 0x008762000c1e1900 */
[----:B------:R-:W-:Y:S05]  /*0b60*/  BRA `(.L_x_9) ;  /* 0x0000000000047947 */ /* 0x000fea0003800000 */
.L_x_10:
[----:B------:R-:W4:Y:S02]  /*0b70*/  LDC R10, c[0x0][0x584] ;  /* 0x00016100ff0a7b82 */ /* 0x000f240000000800 */
.L_x_9:
[----:B------:R-:W-:Y:S01]  /*0b80*/  ULDC UR4, c[0x0][0x65c] ;  /* 0x0001970000047ab9 */ /* 0x000fe20000000800 */
[----:B01----:R-:W0:Y:S01]  /*0b90*/  LDC.64 R2, c[0x0][0x650] ;  /* 0x00019400ff027b82 */ /* 0x003e220000000a00 */
[----:B------:R-:W-:Y:S01]  /*0ba0*/  UISETP.NE.AND UP2, UPT, UR4, 0x1, UPT ;  /* 0x000000010400788c */ /* 0x000fe2000bf45270 */
[----:B---3--:R-:W-:Y:S01]  /*0bb0*/  PRMT R11, RZ, 0x7610, R11 ;  /* 0x00007610ff0b7816 */ /* 0x008fe2000000000b */
[----:B------:R-:W-:Y:S01]  /*0bc0*/  UISETP.NE.AND UP0, UPT, UR24, 0x2, UPT ;  /* 0x000000021800788c */ /* 0x000fe2000bf05270 */
[----:B------:R-:W-:-:S08]  /*0bd0*/  IMAD.MOV.U32 R4, RZ, RZ, -0x1 ;  /* 0xffffffffff047424 */ /* 0x000fd000078e00ff */
[----:B------:R-:W-:Y:S01]  /*0be0*/  @UP2 ULDC UR14, c[0x0][0x10] ;  /* 0x00000400000e2ab9 */ /* 0x000fe20000000800 */
[----:B------:R-:W-:Y:S01]  /*0bf0*/  @UP2 UMOV UR4, UR9 ;  /* 0x0000000900042c82 */ /* 0x000fe20008000000 */
[----:B------:R-:W-:Y:S01]  /*0c00*/  @UP2 UMOV UR5, URZ ;  /* 0x0000003f00052c82 */ /* 0x000fe20008000000 */
[----:B------:R-:W-:Y:S01]  /*0c10*/  @!UP2 ULDC UR16, c[0x0][0xc] ;  /* 0x000003000010aab9 */ /* 0x000fe20000000800 */
[----:B------:R-:W-:Y:S01]  /*0c20*/  @UP2 UIMAD.WIDE.U32 UR14, UR11, UR14, UR4 ;  /* 0x0000000e0b0e22a5 */ /* 0x000fe2000f8e0004 */
[----:B------:R-:W-:Y:S02]  /*0c30*/  ULDC UR12, c[0x0][0xc] ;  /* 0x00000300000c7ab9 */ /* 0x000fe40000000800 */
[----:B------:R-:W-:Y:S01]  /*0c40*/  @UP2 UMOV UR4, URZ ;  /* 0x0000003f00042c82 */ /* 0x000fe20008000000 */
[----:B------:R-:W-:Y:S01]  /*0c50*/  UMOV UR5, URZ ;  /* 0x0000003f00057c82 */ /* 0x000fe20008000000 */
[----:B------:R-:W-:Y:S01]  /*0c60*/  @UP2 UIADD3 UR15, UR15, UR4, URZ ;  /* 0x000000040f0f2290 */ /* 0x000fe2000fffe03f */
[----:B------:R-:W-:-:S02]  /*0c70*/  ULDC UR13, c[0x0][0x10] ;  /* 0x00000400000d7ab9 */ /* 0x000fc40000000800 */
[----:B------:R-:W-:Y:S01]  /*0c80*/  UMOV UR4, UR11 ;  /* 0x0000000b00047c82 */ /* 0x000fe20008000000 */
[----:B------:R-:W-:Y:S02]  /*0c90*/  UIMAD.WIDE.U32 UR12, UR12, UR13, URZ ;  /* 0x0000000d0c0c72a5 */ /* 0x000fe4000f8e003f */
[----:B------:R-:W-:Y:S01]  /*0ca0*/  @!UP2 UIMAD.WIDE.U32 UR4, UR9, UR16, UR4 ;  /* 0x000000100904a2a5 */ /* 0x000fe2000f8e0004 */
[----:B------:R-:W-:Y:S02]  /*0cb0*/  ULDC UR11, c[0x0][0x14] ;  /* 0x00000500000b7ab9 */ /* 0x000fe40000000800 */
[----:B------:R-:W-:Y:S02]  /*0cc0*/  UIMAD.WIDE.U32 UR20, UR12, UR11, URZ ;  /* 0x0000000b0c1472a5 */ /* 0x000fe4000f8e003f */
[----:B------:R-:W-:Y:S02]  /*0cd0*/  UIMAD UR13, UR13, UR11, URZ ;  /* 0x0000000b0d0d72a4 */ /* 0x000fe4000f8e023f */
[----:B------:R-:W-:Y:S01]  /*0ce0*/  @!UP2 UMOV UR14, UR4 ;  /* 0x00000004000eac82 */ /* 0x000fe20008000000 */
[----:B------:R-:W-:Y:S01]  /*0cf0*/  @!UP2 UMOV UR15, UR5 ;  /* 0x00000005000fac82 */ /* 0x000fe20008000000 */
[----:B------:R-:W-:-:S02]  /*0d00*/  UIADD3 UR13, UR21, UR13, URZ ;  /* 0x0000000d150d7290 */ /* 0x000fc4000fffe03f */
[----:B------:R-:W-:-:S04]  /*0d10*/  UIADD3 UR4, UP1, UR14, UR20, URZ ;  /* 0x000000140e047290 */ /* 0x000fc8000ff3e03f */
[----:B------:R-:W-:Y:S02]  /*0d20*/  UIADD3.X UR5, UR15, UR13, URZ, UP1, !UPT ;  /* 0x0000000d0f057290 */ /* 0x000fe40008ffe43f */
[----:B------:R-:W-:Y:S02]  /*0d30*/  USEL UR4, UR4, UR14, !UP0 ;  /* 0x0000000e04047287 */ /* 0x000fe4000c000000 */
[----:B------:R-:W-:-:S04]  /*0d40*/  USEL UR5, UR5, UR15, !UP0 ;  /* 0x0000000f05057287 */ /* 0x000fc8000c000000 */
[----:B0-----:R-:W-:Y:S01]  /*0d50*/  ISETP.LE.U32.AND P1, PT, R2, UR4, PT ;  /* 0x0000000402007c0c */ /* 0x001fe2000bf23070 */
[----:B------:R-:W-:Y:S02]  /*0d60*/  IMAD.MOV.U32 R2, RZ, RZ, -0x1 ;  /* 0xffffffffff027424 */ /* 0x000fe400078e00ff */
[----:B------:R-:W-:Y:S02]  /*0d70*/  IMAD.U32 R0, RZ, RZ, UR5 ;  /* 0x00000005ff007e24 */ /* 0x000fe4000f8e00ff */
[----:B------:R-:W-:-:S03]  /*0d80*/  IMAD.U32 R5, RZ, RZ, UR5 ;  /* 0x00000005ff057e24 */ /* 0x000fc6000f8e00ff */
[----:B------:R-:W-:Y:S01]  /*0d90*/  ISETP.GE.U32.AND.EX P1, PT, R0, R3, PT, P1 ;  /* 0x000000030000720c */ /* 0x000fe20003f26110 */
[----:B------:R-:W-:Y:S02]  /*0da0*/  IMAD.U32 R0, RZ, RZ, UR4 ;  /* 0x00000004ff007e24 */ /* 0x000fe4000f8e00ff */
[----:B------:R-:W-:-:S10]  /*0db0*/  IMAD.MOV.U32 R3, RZ, RZ, -0x1 ;  /* 0xffffffffff037424 */ /* 0x000fd400078e00ff */
[----:B------:R-:W-:Y:S05]  /*0dc0*/  @P1 BRA `(.L_x_11) ;  /* 0x0000000400481947 */ /* 0x000fea0003800000 */
[----:B------:R-:W-:Y:S01]  /*0dd0*/  ULDC.64 UR24, c[0x0][0x628] ;  /* 0x00018a0000187ab9 */ /* 0x000fe20000000a00 */
[C---:B------:R-:W-:Y:S01]  /*0de0*/  R2UR UR27, R0.reuse ;  /* 0x00000000001b72ca */ /* 0x040fe200000e0000 */
[----:B------:R-:W-:Y:S01]  /*0df0*/  ULDC UR26, c[0x0][0x630] ;  /* 0x00018c00001a7ab9 */ /* 0x000fe20000000800 */
[----:B------:R-:W-:Y:S02]  /*0e00*/  ISETP.NE.U32.AND P1, PT, RZ, UR24, PT ;  /* 0x00000018ff007c0c */ /* 0x000fe4000bf25070 */
[----:B------:R-:W-:Y:S02]  /*0e10*/  R2UR UR4, R0 ;  /* 0x00000000000472ca */ /* 0x000fe400000e0000 */
[----:B------:R-:W-:Y:S02]  /*0e20*/  ISETP.NE.AND.EX P1, PT, RZ, UR25, PT, P1 ;  /* 0x00000019ff007c0c */ /* 0x000fe4000bf25310 */
[----:B------:R-:W-:-:S11]  /*0e30*/  R2UR UR5, R5 ;  /* 0x00000000050572ca */ /* 0x000fd600000e0000 */
[----:B------:R-:W-:Y:S05]  /*0e40*/  @!P1 BRA `(.L_x_12) ;  /* 0x0000000000309947 */ /* 0x000fea0003800000 */
[----:B------:R-:W-:Y:S01]  /*0e50*/  R2UR UR4, R0 ;  /* 0x00000000000472ca */ /* 0x000fe200000e0000 */
[----:B------:R-:W-:Y:S01]  /*0e60*/  ULDC UR11, c[0x0][0x634] ;  /* 0x00018d00000b7ab9 */ /* 0x000fe20000000800 */
[----:B------:R-:W-:-:S11]  /*0e70*/  R2UR UR12, R5 ;  /* 0x00000000050c72ca */ /* 0x000fd600000e0000 */
[----:B------:R-:W-:-:S04]  /*0e80*/  UIADD3 UR11, UP1, UR4, UR11, URZ ;  /* 0x0000000b040b7290 */ /* 0x000fc8000ff3e03f */
[----:B------:R-:W-:-:S04]  /*0e90*/  UIADD3.X UR12, URZ, UR12, URZ, UP1, !UPT ;  /* 0x0000000c3f0c7290 */ /* 0x000fc80008ffe43f */
[----:B------:R-:W-:-:S04]  /*0ea0*/  UIMAD.WIDE.U32 UR4, UR12, UR24, URZ ;  /* 0x000000180c0472a5 */ /* 0x000fc8000f8e003f */
[----:B------:R-:W-:Y:S02]  /*0eb0*/  UIMAD.WIDE.U32 UR14, UP1, UR11, UR25, UR4 ;  /* 0x000000190b0e72a5 */ /* 0x000fe4000f820004 */
[----:B------:R-:W-:Y:S02]  /*0ec0*/  UIMAD.WIDE.U32 UR4, UR11, UR24, URZ ;  /* 0x000000180b0472a5 */ /* 0x000fe4000f8e003f */
[----:B------:R-:W-:Y:S02]  /*0ed0*/  UIADD3.X UR17, URZ, URZ, URZ, UP1, !UPT ;  /* 0x0000003f3f117290 */ /* 0x000fe40008ffe43f */
[----:B------:R-:W-:Y:S01]  /*0ee0*/  UIADD3 URZ, UP1, UR5, UR14, URZ ;  /* 0x0000000e053f7290 */ /* 0x000fe2000ff3e03f */
[----:B------:R-:W-:-:S03]  /*0ef0*/  UMOV UR16, UR15 ;  /* 0x0000000f00107c82 */ /* 0x000fc60008000000 */
[----:B------:R-:W-:-:S12]  /*0f00*/  UIMAD.WIDE.U32.X UR4, UR12, UR25, UR16, UP1 ;  /* 0x000000190c0472a5 */ /* 0x000fd800088e0410 */
.L_x_12:
[----:B------:R-:W-:Y:S01]  /*0f10*/  USHF.R.U64 UR4, UR4, UR26, UR5 ;  /* 0x0000001a04047299 */ /* 0x000fe20008001205 */
[----:B------:R-:W-:Y:S01]  /*0f20*/  R2UR UR15, R5 ;  /* 0x00000000050f72ca */ /* 0x000fe200000e0000 */
[----:B------:R-:W-:Y:S02]  /*0f30*/  USHF.R.U32.HI UR5, URZ, UR26, UR5 ;  /* 0x0000001a3f057299 */ /* 0x000fe40008011605 */
[----:B------:R-:W-:Y:S01]  /*0f40*/  UIADD3 UR12, UP1, URZ, -UR4, URZ ;  /* 0x800000043f0c7290 */ /* 0x000fe2000ff3e03f */
[----:B------:R-:W-:Y:S01]  /*0f50*/  ULDC.64 UR16, c[0x0][0x620] ;  /* 0x0001880000107ab9 */ /* 0x000fe20000000a00 */
[----:B------:R-:W-:Y:S02]  /*0f60*/  UMOV UR14, UR27 ;  /* 0x0000001b000e7c82 */ /* 0x000fe40008000000 */
[----:B------:R-:W-:Y:S01]  /*0f70*/  UIADD3.X UR5, URZ, ~UR5, URZ, UP1, !UPT ;  /* 0x800000053f057290 */ /* 0x000fe20008ffe43f */
[----:B------:R-:W-:Y:S01]  /*0f80*/  ULDC UR11, c[0x0][0x618] ;  /* 0x00018600000b7ab9 */ /* 0x000fe20000000800 */
[----:B------:R-:W-:-:S02]  /*0f90*/  @UP2 UIMAD UR8, UR19, UR10, UR9 ;  /* 0x0000000a130822a4 */ /* 0x000fc4000f8e0209 */
[----:B------:R-:W-:Y:S02]  /*0fa0*/  UIMAD UR5, UR5, UR16, URZ ;  /* 0x00000010050572a4 */ /* 0x000fe4000f8e023f */
[----:B------:R-:W-:Y:S02]  /*0fb0*/  UIMAD.WIDE.U32 UR14, UR12, UR16, UR14 ;  /* 0x000000100c0e72a5 */ /* 0x000fe4000f8e000e */
[----:B------:R-:W-:Y:S01]  /*0fc0*/  UIMAD UR12, UR12, UR17, UR5 ;  /* 0x000000110c0c72a4 */ /* 0x000fe2000f8e0205 */
[----:B------:R-:W-:Y:S01]  /*0fd0*/  ULDC UR16, c[0x0][0x608] ;  /* 0x0001820000107ab9 */ /* 0x000fe20000000800 */
[----:B------:R-:W-:Y:S02]  /*0fe0*/  ULDC UR28, c[0x0][0x658] ;  /* 0x00019600001c7ab9 */ /* 0x000fe40000000800 */
[----:B------:R-:W-:Y:S01]  /*0ff0*/  UIADD3 UR12, UR15, UR12, URZ ;  /* 0x0000000c0f0c7290 */ /* 0x000fe2000fffe03f */
[----:B------:R-:W-:Y:S01]  /*1000*/  UMOV UR9, 0xffffffff ;  /* 0xffffffff00097882 */ /* 0x000fe20000000000 */
[----:B------:R-:W-:-:S02]  /*1010*/  ULDC UR5, c[0x0][0x600] ;  /* 0x0001800000057ab9 */ /* 0x000fc40000000800 */
[----:B------:R-:W-:Y:S02]  /*1020*/  USHF.R.U64 UR27, UR14, UR11, UR12 ;  /* 0x0000000b0e1b7299 */ /* 0x000fe4000800120c */
[----:B------:R-:W-:Y:S02]  /*1030*/  USHF.R.U32.HI UR12, URZ, UR11, UR12 ;  /* 0x0000000b3f0c7299 */ /* 0x000fe4000801160c */
[----:B------:R-:W-:Y:S01]  /*1040*/  USHF.L.U32 UR9, UR9, UR28, URZ ;  /* 0x0000001c09097299 */ /* 0x000fe2000800063f */
[----:B------:R-:W-:Y:S01]  /*1050*/  ULDC.64 UR10, c[0x0][0x640] ;  /* 0x00019000000a7ab9 */ /* 0x000fe20000000a00 */
[----:B------:R-:W-:Y:S01]  /*1060*/  USHF.R.U64 UR32, UR27, UR16, UR12 ;  /* 0x000000101b207299 */ /* 0x000fe2000800120c */
[----:B------:R-:W-:Y:S01]  /*1070*/  ISETP.NE.U32.AND P1, PT, RZ, UR10, PT ;  /* 0x0000000aff007c0c */ /* 0x000fe2000bf25070 */
[----:B------:R-:W-:Y:S02]  /*1080*/  USHF.R.U32.HI UR12, URZ, UR16, UR12 ;  /* 0x000000103f0c7299 */ /* 0x000fe4000801160c */
[----:B------:R-:W-:Y:S01]  /*1090*/  UIADD3 UR26, UR5, -0x1, URZ ;  /* 0xffffffff051a7890 */ /* 0x000fe2000fffe03f */
[----:B------:R-:W-:Y:S01]  /*10a0*/  ISETP.NE.AND.EX P1, PT, RZ, UR11, PT, P1 ;  /* 0x0000000bff007c0c */ /* 0x000fe2000bf25310 */
[----:B------:R-:W-:-:S02]  /*10b0*/  USHF.R.U64 UR33, UR32, UR28, UR12 ;  /* 0x0000001c20217299 */ /* 0x000fc4000800120c */
[----:B------:R-:W-:Y:S02]  /*10c0*/  USHF.R.U32.HI UR14, URZ, UR28, UR12 ;  /* 0x0000001c3f0e7299 */ /* 0x000fe4000801160c */
[----:B------:R-:W-:Y:S01]  /*10d0*/  ULOP3.LUT UR12, URZ, UR9, URZ, 0x33, !UPT ;  /* 0x000000093f0c7292 */ /* 0x000fe2000f8e333f */
[----:B------:R-:W-:Y:S01]  /*10e0*/  ULDC UR29, c[0x0][0x648] ;  /* 0x00019200001d7ab9 */ /* 0x000fe20000000800 */
[----:B------:R-:W-:Y:S01]  /*10f0*/  ULDC UR30, c[0x0][0x638] ;  /* 0x00018e00001e7ab9 */ /* 0x000fe20000000800 */
[----:B------:R-:W-:Y:S01]  /*1100*/  UMOV UR31, 0x1 ;  /* 0x00000001001f7882 */ /* 0x000fe20000000000 */
[----:B------:R-:W-:-:S04]  /*1110*/  UMOV UR9, UR33 ;  /* 0x0000002100097c82 */ /* 0x000fc80008000000 */
[----:B------:R-:W-:Y:S05]  /*1120*/  @!P1 BRA `(.L_x_13) ;  /* 0x0000000000309947 */ /* 0x000fea0003800000 */
[----:B------:R-:W-:Y:S02]  /*1130*/  ULDC UR9, c[0x0][0x64c] ;  /* 0x0001930000097ab9 */ /* 0x000fe40000000800 */
        /* <DEDUP_REMOVED lines=8> */
[----:B------:R-:W-:-:S07]  /*11c0*/  UIMAD.WIDE.U32.X UR10, UR19, UR11, UR24, UP1 ;  /* 0x0000000b130a72a5 */ /* 0x000fce00088e0418 */
[----:B------:R-:W-:Y:S01]  /*11d0*/  UMOV UR9, UR10 ;  /* 0x0000000a00097c82 */ /* 0x000fe20008000000 */
[----:B------:R-:W-:-:S05]  /*11e0*/  UMOV UR14, UR11 ;  /* 0x0000000b000e7c82 */ /* 0x000fca0008000000 */
.L_x_13:
[----:B------:R-:W-:Y:S01]  /*11f0*/  USHF.R.U64 UR10, UR9, UR29, UR14 ;  /* 0x0000001d090a7299 */ /* 0x000fe2000800120e */
[----:B------:R-:W-:Y:S01]  /*1200*/  IMAD.MOV.U32 R11, RZ, RZ, 0x1 ;  /* 0x00000001ff0b7424 */ /* 0x000fe200078e00ff */
[----:B------:R-:W-:Y:S01]  /*1210*/  USHF.L.U32 UR9, UR31, UR28, URZ ;  /* 0x0000001c1f097299 */ /* 0x000fe2000800063f */
[----:B------:R-:W-:Y:S01]  /*1220*/  IMAD.U32 R4, RZ, RZ, UR4 ;  /* 0x00000004ff047e24 */ /* 0x000fe2000f8e00ff */
[----:B------:R-:W-:Y:S02]  /*1230*/  ULOP3.LUT UR12, UR32, UR12, URZ, 0xc0, !UPT ;  /* 0x0000000c200c7292 */ /* 0x000fe4000f8ec03f */
[----:B------:R-:W-:Y:S02]  /*1240*/  UIADD3 UR11, -UR10, URZ, URZ ;  /* 0x0000003f0a0b7290 */ /* 0x000fe4000fffe13f */
[----:B------:R-:W-:Y:S02]  /*1250*/  UIMAD UR12, UR9, UR10, UR12 ;  /* 0x0000000a090c72a4 */ /* 0x000fe4000f8e020c */
[----:B------:R-:W-:-:S02]  /*1260*/  ULOP3.LUT UR26, UR27, UR26, URZ, 0xc0, !UPT ;  /* 0x0000001a1b1a7292 */ /* 0x000fc4000f8ec03f */
[----:B------:R-:W-:Y:S01]  /*1270*/  UIMAD UR9, UR11, UR30, UR33 ;  /* 0x0000001e0b0972a4 */ /* 0x000fe2000f8e0221 */
[----:B------:R-:W-:Y:S02]  /*1280*/  ULDC UR10, c[0x0][0x610] ;  /* 0x00018400000a7ab9 */ /* 0x000fe40000000800 */
[----:B------:R-:W-:Y:S02]  /*1290*/  UIMAD UR8, UR12, UR10, UR8 ;  /* 0x0000000a0c0872a4 */ /* 0x000fe4000f8e0208 */
[----:B------:R-:W-:-:S04]  /*12a0*/  UIMAD UR9, UR9, UR5, UR26 ;  /* 0x00000005090972a4 */ /* 0x000fc8000f8e021a */
[----:B------:R-:W-:Y:S02]  /*12b0*/  USEL UR5, UR9, UR8, !UP2 ;  /* 0x0000000809057287 */ /* 0x000fe4000d000000 */
[----:B------:R-:W-:-:S04]  /*12c0*/  USEL UR8, UR8, UR9, !UP2 ;  /* 0x0000000908087287 */ /* 0x000fc8000d000000 */
[----:B------:R-:W-:Y:S02]  /*12d0*/  IMAD.U32 R3, RZ, RZ, UR5 ;  /* 0x00000005ff037e24 */ /* 0x000fe4000f8e00ff */
[----:B------:R-:W-:-:S07]  /*12e0*/  IMAD.U32 R2, RZ, RZ, UR8 ;  /* 0x00000008ff027e24 */ /* 0x000fce000f8e00ff */
.L_x_11:
[----:B------:R-:W-:Y:S05]  /*12f0*/  @!P2 BRA `(.L_x_14) ;  /* 0x00000000000ca947 */ /* 0x000fea0003800000 */
[----:B------:R-:W-:Y:S01]  /*1300*/  UCGABAR_WAIT ;  /* 0x0000000000007dc7 */ /* 0x000fe20008000000 */
[----:B------:R-:W-:Y:S01]  /*1310*/  CCTL.IVALL ;  /* 0x00000000ff00798f */ /* 0x000fe20002000000 */
[----:B------:R-:W-:Y:S05]  /*1320*/  BRA `(.L_x_15) ;  /* 0x0000000000047947 */ /* 0x000fea0003800000 */
.L_x_14:
[----:B------:R-:W-:Y:S06]  /*1330*/  BAR.SYNC.DEFER_BLOCKING 0x0 ;  /* 0x0000000000007b1d */ /* 0x000fec0000010000 */
.L_x_15:
[----:B------:R-:W-:Y:S02]  /*1340*/  ULDC UR4, c[0x0][0x28c] ;  /* 0x0000a30000047ab9 */ /* 0x000fe40000000800 */
[----:B------:R-:W-:-:S04]  /*1350*/  UIADD3 UR4, UR4, 0x1f, URZ ;  /* 0x0000001f04047890 */ /* 0x000fc8000fffe03f */
[----:B------:R-:W-:-:S04]  /*1360*/  USHF.R.S32.HI UR5, URZ, 0x1f, UR4 ;  /* 0x0000001f3f057899 */ /* 0x000fc80008011404 */
[----:B------:R-:W-:-:S04]  /*1370*/  ULEA.HI UR5, UR5, UR4, URZ, 0x5 ;  /* 0x0000000405057291 */ /* 0x000fc8000f8f283f */
[----:B------:R-:W-:Y:S01]  /*1380*/  USHF.R.S32.HI UR14, URZ, 0x5, UR5 ;  /* 0x000000053f0e7899 */ /* 0x000fe20008011405 */
[----:B------:R-:W-:Y:S11]  /*1390*/  @!P3 BRA `(.L_x_16) ;  /* 0x00000044001cb947 */ /* 0x000ff60003800000 */
[----:B------:R-:W-:-:S06]  /*13a0*/  UISETP.GT.U32.AND UP1, UPT, UR18, 0x1, UPT ;  /* 0x000000011200788c */ /* 0x000fcc000bf24070 */
[----:B------:R-:W-:-:S13]  /*13b0*/  PLOP3.LUT P1, PT, PT, PT, UP1, 0x80, 0x0 ;  /* 0x000000000000781c */ /* 0x000fda0003f2f018 */
[----:B------:R-:W-:Y:S05]  /*13c0*/  @P1 EXIT ;  /* 0x000000000000194d */ /* 0x000fea0003800000 */
.L_x_17:
[----:B------:R-:W-:-:S08]  /*13d0*/  NOP ;  /* 0x0000000000007918 */ /* 0x000fd00000000000 */
[----:B------:R-:W0:Y:S02]  /*13e0*/  USETMAXREG.TRY_ALLOC.CTAPOOL UP1, 0xe8 ;  /* 0x000000e8000079c8 */ /* 0x000e240008020600 */
[----:B0-----:R-:W-:-:S13]  /*13f0*/  PLOP3.LUT P1, PT, PT, PT, UP1, 0x80, 0x0 ;  /* 0x000000000000781c */ /* 0x001fda0003f2f018 */
[----:B------:R-:W-:Y:S05]  /*1400*/  @!P1 BRA `(.L_x_17) ;  /* 0xfffffffc00f09947 */ /* 0x000fea000383ffff */
[----:B------:R-:W-:-:S13]  /*1410*/  LOP3.LUT P1, RZ, R11, 0xff, RZ, 0xc0, !PT ;  /* 0x000000ff0bff7812 */ /* 0x000fda000782c0ff */
[----:B------:R-:W-:Y:S05]  /*1420*/  @!P1 EXIT ;  /* 0x000000000000994d */ /* 0x000fea0003800000 */
[----:B------:R-:W0:Y:S01]  /*1430*/  S2UR UR5, SR_CgaCtaId ;  /* 0x00000000000579c3 */ /* 0x000e220000008800 */
[CC--:B------:R-:W-:Y:S01]  /*1440*/  LEA.HI R6, R12.reuse, R7.reuse, RZ, 0x2 ;  /* 0x000000070c067211 */ /* 0x0c0fe200078f10ff */
[----:B------:R-:W-:Y:S01]  /*1450*/  USHF.R.U32.HI UR4, URZ, 0x2, UR14 ;  /* 0x000000023f047899 */ /* 0x000fe2000801160e */
[----:B------:R-:W-:Y:S01]  /*1460*/  LEA.HI R14, R12, R7, RZ, 0x5 ;  /* 0x000000070c0e7211 */ /* 0x000fe200078f28ff */
[----:B------:R-:W-:Y:S01]  /*1470*/  UMOV UR12, 0x400 ;  /* 0x00000400000c7882 */ /* 0x000fe20000000000 */
[--C-:B------:R-:W-:Y:S01]  /*1480*/  SHF.R.S32.HI R13, RZ, 0x2, R6.reuse ;  /* 0x00000002ff0d7819 */ /* 0x100fe20000011406 */
[----:B------:R-:W-:Y:S01]  /*1490*/  ULOP3.LUT UR15, UR14, 0x3, URZ, 0xc0, !UPT ;  /* 0x000000030e0f7892 */ /* 0x000fe2000f8ec03f */
[----:B------:R-:W-:Y:S01]  /*14a0*/  SHF.R.S32.HI R12, RZ, 0x1f, R6 ;  /* 0x0000001fff0c7819 */ /* 0x000fe20000011406 */
[----:B------:R-:W-:Y:S01]  /*14b0*/  ULOP3.LUT UR4, UR4, 0x1, URZ, 0xc0, !UPT ;  /* 0x0000000104047892 */ /* 0x000fe2000f8ec03f */
[----:B------:R-:W-:Y:S01]  /*14c0*/  LOP3.LUT R6, R6, 0xfffffffc, RZ, 0xc0, !PT ;  /* 0xfffffffc06067812 */ /* 0x000fe200078ec0ff */
[----:B------:R-:W-:Y:S01]  /*14d0*/  USEL UR15, UR15, URZ, !UP0 ;  /* 0x0000003f0f0f7287 */ /* 0x000fe2000c000000 */
[----:B------:R-:W-:Y:S01]  /*14e0*/  LEA.HI R12, R12, R13, RZ, 0x3 ;  /* 0x0000000d0c0c7211 */ /* 0x000fe200078f18ff */
[----:B------:R-:W-:-:S02]  /*14f0*/  UISETP.EQ.U32.AND UP0, UPT, UR4, 0x1, !UP0 ;  /* 0x000000010400788c */ /* 0x000fc4000c702070 */
[----:B------:R-:W-:Y:S01]  /*1500*/  IMAD.IADD R11, R7, 0x1, -R6 ;  /* 0x00000001070b7824 */ /* 0x000fe200078e0a06 */
[----:B------:R-:W-:Y:S01]  /*1510*/  LOP3.LUT R6, R12, 0xfffffff8, RZ, 0xc0, !PT ;  /* 0xfffffff80c067812 */ /* 0x000fe200078ec0ff */
[----:B------:R-:W-:Y:S01]  /*1520*/  VIADD R12, R16, 0xffffffff ;  /* 0xffffffff100c7836 */ /* 0x000fe20000000000 */
[----:B------:R-:W-:Y:S01]  /*1530*/  UISETP.LT.AND UP1, UPT, UR14, 0x1, UPT ;  /* 0x000000010e00788c */ /* 0x000fe2000bf21270 */
[----:B------:R-:W-:Y:S02]  /*1540*/  ULDC UR6, c[0x0][0x284] ;  /* 0x0000a10000067ab9 */ /* 0x000fe40000000800 */
[----:B------:R-:W-:Y:S01]  /*1550*/  IMAD.IADD R6, R13, 0x1, -R6 ;  /* 0x000000010d067824 */ /* 0x000fe200078e0a06 */
[C---:B------:R-:W-:Y:S01]  /*1560*/  ISETP.NE.AND P1, PT, R12.reuse, RZ, PT ;  /* 0x000000ff0c00720c */ /* 0x040fe20003f25270 */
[----:B------:R-:W-:Y:S01]  /*1570*/  IMAD.SHL.U32 R12, R12, 0x8, RZ ;  /* 0x000000080c0c7824 */ /* 0x000fe200078e00ff */
[----:B------:R-:W-:Y:S01]  /*1580*/  SHF.R.S32.HI R13, RZ, 0x5, R14 ;  /* 0x00000005ff0d7819 */ /* 0x000fe2000001140e */
[----:B0-----:R-:W-:Y:S01]  /*1590*/  ULEA UR12, UR5, UR12, 0x18 ;  /* 0x0000000c050c7291 */ /* 0x001fe2000f8ec03f */
[--C-:B------:R-:W-:Y:S01]  /*15a0*/  SHF.R.S32.HI R7, RZ, 0x1f, R6.reuse ;  /* 0x0000001fff077819 */ /* 0x100fe20000011406 */
[----:B------:R-:W-:Y:S01]  /*15b0*/  USEL UR16, UR14, 0x1, UP1 ;  /* 0x000000010e107887 */ /* 0x000fe20008800000 */
[----:B------:R-:W-:Y:S01]  /*15c0*/  LOP3.LUT R12, R12, 0x8, RZ, 0xc0, !PT ;  /* 0x000000080c0c7812 */ /* 0x000fe200078ec0ff */
[----:B------:R-:W-:Y:S01]  /*15d0*/  UIADD3 UR4, UR12, 0x180, URZ ;  /* 0x000001800c047890 */ /* 0x000fe2000fffe03f */
[C-C-:B------:R-:W-:Y:S01]  /*15e0*/  IMAD R18, R13.reuse, -0x10, -R6.reuse ;  /* 0xfffffff00d127824 */ /* 0x140fe200078e0a06 */
[----:B------:R-:W-:Y:S01]  /*15f0*/  UIADD3 UR5, UR12, 0x2180, URZ ;  /* 0x000021800c057890 */ /* 0x000fe2000fffe03f */
[----:B------:R-:W-:Y:S01]  /*1600*/  IMAD.WIDE R6, R13, 0x10, R6 ;  /* 0x000000100d067825 */ /* 0x000fe200078e0206 */
[----:B------:R-:W-:Y:S01]  /*1610*/  UIADD3 UR33, UR12, 0x50, URZ ;  /* 0x000000500c217890 */ /* 0x000fe2000fffe03f */
[----:B------:R-:W-:Y:S01]  /*1620*/  SEL R85, RZ, 0x1, P1 ;  /* 0x00000001ff557807 */ /* 0x000fe20000800000 */
[----:B------:R-:W-:Y:S01]  /*1630*/  USHF.R.U32.HI UR4, URZ, 0x4, UR4 ;  /* 0x000000043f047899 */ /* 0x000fe20008011604 */
[C---:B------:R-:W-:Y:S01]  /*1640*/  LOP3.LUT R86, R12.reuse, 0x8, RZ, 0x3c, !PT ;  /* 0x000000080c567812 */ /* 0x040fe200078e3cff */
[----:B------:R-:W-:Y:S01]  /*1650*/  USHF.R.U32.HI UR5, URZ, 0x4, UR5 ;  /* 0x000000043f057899 */ /* 0x000fe20008011605 */
[----:B------:R-:W-:Y:S01]  /*1660*/  LOP3.LUT R17, R12, 0x18, RZ, 0x3c, !PT ;  /* 0x000000180c117812 */ /* 0x000fe200078e3cff */
[----:B------:R-:W-:Y:S01]  /*1670*/  ULOP3.LUT UR4, UR4, 0x3fff, URZ, 0xc0, !UPT ;  /* 0x00003fff04047892 */ /* 0x000fe2000f8ec03f */
[----:B------:R-:W-:Y:S01]  /*1680*/  LEA R16, R16, UR33, 0x3 ;  /* 0x0000002110107c11 */ /* 0x000fe2000f8e18ff */
[----:B------:R-:W-:Y:S01]  /*1690*/  ULOP3.LUT UR5, UR5, 0x3fff, URZ, 0xc0, !UPT ;  /* 0x00003fff05057892 */ /* 0x000fe2000f8ec03f */
[----:B------:R-:W-:Y:S01]  /*16a0*/  VIADD R18, R18, UR6 ;  /* 0x0000000612127c36 */ /* 0x000fe20008000000 */
[----:B------:R-:W-:-:S02]  /*16b0*/  ULOP3.LUT UR31, UR7, 0x1, URZ, 0xfc, !UPT ;  /* 0x00000001071f7892 */ /* 0x000fc4000f8efc3f */
[----:B------:R-:W-:Y:S02]  /*16c0*/  USHF.L.U32 UR32, UR14, 0x1, URZ ;  /* 0x000000010e207899 */ /* 0x000fe4000800063f */
[----:B------:R-:W-:Y:S02]  /*16d0*/  UIADD3 UR16, -UR16, UR14, URZ ;  /* 0x0000000e10107290 */ /* 0x000fe4000fffe13f */
[----:B------:R-:W-:Y:S02]  /*16e0*/  USEL UR17, URZ, 0x1, !UP0 ;  /* 0x000000013f117887 */ /* 0x000fe4000c000000 */
[----:B------:R-:W-:Y:S02]  /*16f0*/  ULOP3.LUT UR18, UR4, 0x10000, URZ, 0xfc, !UPT ;  /* 0x0001000004127892 */ /* 0x000fe4000f8efc3f */
[----:B------:R-:W-:-:S12]  /*1700*/  ULOP3.LUT UR19, UR5, 0x10000, URZ, 0xfc, !UPT ;  /* 0x0001000005137892 */ /* 0x000fd8000f8efc3f */
.L_x_108:
[----:B------:R-:W-:Y:S01]  /*1710*/  SHF.L.U32 R13, R85, 0x1f, RZ ;  /* 0x0000001f550d7819 */ /* 0x000fe200000006ff */
[----:B------:R-:W0:Y:S01]  /*1720*/  LDC R12, c[0x0][0x28c] ;  /* 0x0000a300ff0c7b82 */ /* 0x000e220000000800 */
[----:B------:R-:W-:Y:S01]  /*1730*/  UMOV UR4, URZ ;  /* 0x0000003f00047c82 */ /* 0x000fe20008000000 */
[----:B------:R-:W-:Y:S01]  /*1740*/  UMOV UR24, UR15 ;  /* 0x0000000f00187c82 */ /* 0x000fe20008000000 */
[----:B------:R-:W1:Y:S01]  /*1750*/  SYNCS.PHASECHK.TRANS64.TRYWAIT P1, [R16+URZ+-0x8], R13 ;  /* 0xfffff80d100075a7 */ /* 0x000e62000802017f */
[----:B0-----:R-:W-:Y:S01]  /*1760*/  ISETP.GE.AND P2, PT, R12, 0x1, PT ;  /* 0x000000010c00780c */ /* 0x001fe20003f46270 */
[----:B-12-4-:R-:W-:-:S12]  /*1770*/  @!P1 BRA `(.L_x_18) ;  /* 0x0000005000349947 */ /* 0x016fd80003800000 */
.L_x_130:
[----:B------:R-:W-:Y:S01]  /*1780*/  UMOV UR5, URZ ;  /* 0x0000003f00057c82 */ /* 0x000fe20008000000 */
[----:B------:R-:W-:Y:S01]  /*1790*/  UMOV UR6, URZ ;  /* 0x0000003f00067c82 */ /* 0x000fe20008000000 */
[----:B------:R-:W-:Y:S01]  /*17a0*/  CS2R R20, SRZ ;  /* 0x0000000000147805 */ /* 0x000fe2000001ff00 */
[----:B------:R-:W-:Y:S01]  /*17b0*/  IMAD.MOV.U32 R19, RZ, RZ, RZ ;  /* 0x000000ffff137224 */ /* 0x000fe200078e00ff */
[----:B------:R-:W-:Y:S02]  /*17c0*/  CS2R R56, SRZ ;  /* 0x0000000000387805 */ /* 0x000fe4000001ff00 */
[----:B------:R-:W-:Y:S02]  /*17d0*/  CS2R R58, SRZ ;  /* 0x00000000003a7805 */ /* 0x000fe4000001ff00 */
[----:B------:R-:W-:Y:S02]  /*17e0*/  CS2R R60, SRZ ;  /* 0x00000000003c7805 */ /* 0x000fe4000001ff00 */
[----:B------:R-:W-:-:S02]  /*17f0*/  CS2R R62, SRZ ;  /* 0x00000000003e7805 */ /* 0x000fc4000001ff00 */
[----:B------:R-:W-:Y:S02]  /*1800*/  CS2R R64, SRZ ;  /* 0x0000000000407805 */ /* 0x000fe4000001ff00 */
[----:B------:R-:W-:Y:S02]  /*1810*/  CS2R R66, SRZ ;  /* 0x0000000000427805 */ /* 0x000fe4000001ff00 */
[----:B------:R-:W-:Y:S02]  /*1820*/  CS2R R68, SRZ ;  /* 0x0000000000447805 */ /* 0x000fe4000001ff00 */
[----:B------:R-:W-:Y:S02]  /*1830*/  CS2R R70, SRZ ;  /* 0x0000000000467805 */ /* 0x000fe4000001ff00 */
[----:B------:R-:W-:Y:S02]  /*1840*/  CS2R R72, SRZ ;  /* 0x0000000000487805 */ /* 0x000fe4000001ff00 */
[----:B------:R-:W-:-:S02]  /*1850*/  CS2R R74, SRZ ;  /* 0x00000000004a7805 */ /* 0x000fc4000001ff00 */
[----:B------:R-:W-:Y:S02]  /*1860*/  CS2R R76, SRZ ;  /* 0x00000000004c7805 */ /* 0x000fe4000001ff00 */
[----:B------:R-:W-:Y:S02]  /*1870*/  CS2R R78, SRZ ;  /* 0x00000000004e7805 */ /* 0x000fe4000001ff00 */
[----:B------:R-:W-:Y:S02]  /*1880*/  CS2R R80, SRZ ;  /* 0x0000000000507805 */ /* 0x000fe4000001ff00 */
[----:B------:R-:W-:Y:S01]  /*1890*/  CS2R R82, SRZ ;  /* 0x0000000000527805 */ /* 0x000fe2000001ff00 */
[----:B------:R-:W-:Y:S01]  /*18a0*/  IMAD.MOV.U32 R84, RZ, RZ, RZ ;  /* 0x000000ffff547224 */ /* 0x000fe200078e00ff */
[----:B------:R-:W-:Y:S01]  /*18b0*/  CS2R R24, SRZ ;  /* 0x0000000000187805 */ /* 0x000fe2000001ff00 */
[----:B------:R-:W-:Y:S01]  /*18c0*/  IMAD.U32 R22, RZ, RZ, UR17 ;  /* 0x00000011ff167e24 */ /* 0x000fe2000f8e00ff */
        /* <DEDUP_REMOVED lines=14> */
[----:B------:R-:W-:Y:S01]  /*19b0*/  CS2R R54, SRZ ;  /* 0x0000000000367805 */ /* 0x000fe2000001ff00 */
[----:B------:R-:W-:Y:S06]  /*19c0*/  @!P2 BRA `(.L_x_19) ;  /* 0x00000004004ca947 */ /* 0x000fec0003800000 */
[----:B------:R-:W-:-:S06]  /*19d0*/  UISETP.NE.AND UP0, UPT, UR31, 0x3, UPT ;  /* 0x000000031f00788c */ /* 0x000fcc000bf05270 */
[----:B------:R-:W-:-:S13]  /*19e0*/  PLOP3.LUT P2, PT, PT, PT, UP0, 0x80, 0x0 ;  /* 0x000000000000781c */ /* 0x000fda0003f4f008 */
[----:B------:R-:W-:Y:S05]  /*19f0*/  @!P2 BRA `(.L_x_20) ;  /* 0x000000000004a947 */ /* 0x000fea0003800000 */
[----:B------:R-:W-:Y:S01]  /*1a00*/  BPT.TRAP 0x1 ;  /* 0x000000040000795c */ /* 0x000fe20000300000 */
.L_x_20:
[----:B------:R-:W-:Y:S01]  /*1a10*/  ULEA UR4, UR15, UR12, 0x3 ;  /* 0x0000000c0f047291 */ /* 0x000fe2000f8e183f */
[----:B------:R-:W-:-:S05]  /*1a20*/  IMAD.U32 R12, RZ, RZ, UR17 ;  /* 0x00000011ff0c7e24 */ /* 0x000fca000f8e00ff */
[----:B------:R-:W-:-:S04]  /*1a30*/  SHF.L.U32 R12, R12, 0x1f, RZ ;  /* 0x0000001f0c0c7819 */ /* 0x000fc800000006ff */
[----:B------:R1:W3:Y:S01]  /*1a40*/  SYNCS.PHASECHK.TRANS64.TRYWAIT P1, [UR4], R12 ;  /* 0x0000000cff0075a7 */ /* 0x0002e20008020144 */
[----:B------:R-:W-:Y:S05]  /*1a50*/  @!P2 BRA `(.L_x_21) ;  /* 0x000000000004a947 */ /* 0x000fea0003800000 */
[----:B------:R-:W-:Y:S01]  /*1a60*/  BPT.TRAP 0x1 ;  /* 0x000000040000795c */ /* 0x000fe20000300000 */
.L_x_21:
[----:B---3--:R-:W-:Y:S05]  /*1a70*/  @P1 BRA `(.L_x_22) ;  /* 0x0000000000081947 */ /* 0x008fea0003800000 */
[----:B------:R-:W3:Y:S02]  /*1a80*/  SYNCS.PHASECHK.TRANS64.TRYWAIT P1, [UR4], R12 ;  /* 0x0000000cff0075a7 */ /* 0x000ee40008020144 */
[----:B---3--:R-:W-:Y:S05]  /*1a90*/  @!P1 BRA `(.L_x_23) ;  /* 0x0000004c00809947 */ /* 0x008fea0003800000 */
.L_x_22:
[----:B------:R-:W-:Y:S01]  /*1aa0*/  ULDC UR5, c[0x0][0x50c] ;  /* 0x0001430000057ab9 */ /* 0x000fe20000000800 */
[----:B------:R-:W-:Y:S01]  /*1ab0*/  ULEA UR8, UR15, UR18, 0x7 ;  /* 0x000000120f087291 */ /* 0x000fe2000f8e383f */
[----:B------:R-:W-:Y:S01]  /*1ac0*/  WARPGROUP.ARRIVE ;  /* 0x00000000000079c5 */ /* 0x000fe20000000000 */
[----:B------:R-:W-:Y:S01]  /*1ad0*/  UISETP.NE.AND UP0, UPT, UR5, 0x1, UPT ;  /* 0x000000010500788c */ /* 0x000fe2000bf05270 */
[----:B------:R-:W-:Y:S01]  /*1ae0*/  CS2R R20, SRZ ;  /* 0x0000000000147805 */ /* 0x000fe2000001ff00 */
[----:B------:R-:W-:Y:S01]  /*1af0*/  ULEA UR10, UR15, UR19, 0x7 ;  /* 0x000000130f0a7291 */ /* 0x000fe2000f8e383f */
[----:B------:R-:W-:Y:S01]  /*1b00*/  IMAD.MOV.U32 R19, RZ, RZ, RZ ;  /* 0x000000ffff137224 */ /* 0x000fe200078e00ff */
[----:B------:R-:W-:Y:S01]  /*1b10*/  USEL UR5, URZ, 0x1, UP0 ;  /* 0x000000013f057887 */ /* 0x000fe20008000000 */
[----:B------:R-:W-:Y:S01]  /*1b20*/  CS2R R56, SRZ ;  /* 0x0000000000387805 */ /* 0x000fe2000001ff00 */
[----:B------:R-:W-:Y:S01]  /*1b30*/  UMOV UR9, 0xc0000010 ;  /* 0xc000001000097882 */ /* 0x000fe20000000000 */
[----:B------:R-:W-:Y:S01]  /*1b40*/  UMOV UR11, 0xc0000010 ;  /* 0xc0000010000b7882 */ /* 0x000fe20000000000 */
[----:B------:R-:W-:Y:S01]  /*1b50*/  UMOV UR4, 0x1 ;  /* 0x0000000100047882 */ /* 0x000fe20000000000 */
[----:B------:R-:W-:-:S02]  /*1b60*/  CS2R R58, SRZ ;  /* 0x00000000003a7805 */ /* 0x000fc4000001ff00 */
[----:B------:R-:W-:Y:S01]  /*1b70*/  ISETP.NE.AND P1, PT, RZ, UR5, PT ;  /* 0x00000005ff007c0c */ /* 0x000fe2000bf25270 */
[----:B------:R-:W-:Y:S01]  /*1b80*/  QGMMA.64x64x32.F32.E5M2.E5M2 R24, gdesc[UR8], RZ, !UPT, gsb0 ;  /* 0x00e00000081879f3 */ /* 0x000fe2000c0038ff */
        /* <DEDUP_REMOVED lines=11> */
[----:B------:R-:W-:Y:S01]  /*1c40*/  CS2R R82, SRZ ;  /* 0x0000000000527805 */ /* 0x000fe2000001ff00 */
[----:B------:R-:W-:Y:S01]  /*1c50*/  IMAD.MOV.U32 R84, RZ, RZ, RZ ;  /* 0x000000ffff547224 */ /* 0x000fe200078e00ff */
[----:B------:R-:W-:Y:S06]  /*1c60*/  @!P1 BRA `(.L_x_24) ;  /* 0x0000000000889947 */ /* 0x000fec0003800000 */
[----:B------:R-:W-:Y:S02]  /*1c70*/  WARPGROUP.DEPBAR.LE gsb0, 0x0 ;  /* 0x00008000000079c5 */ /* 0x000fe40000010000 */
[----:B------:R-:W-:-:S01]  /*1c80*/  FADD R83, RZ, R24 ;  /* 0x00000018ff537221 */ /* 0x000fc20000000000 */
[----:B------:R-:W-:Y:S01]  /*1c90*/  FADD R84, RZ, R25 ;  /* 0x00000019ff547221 */ /* 0x000fe20000000000 */
        /* <DEDUP_REMOVED lines=30> */
[----:B------:R-:W-:-:S06]  /*1e80*/  UMOV UR4, URZ ;  /* 0x0000003f00047c82 */ /* 0x000fcc0008000000 */
.L_x_24:
[----:B------:R-:W-:-:S04]  /*1e90*/  UIADD3 UR24, UR15, 0x1, URZ ;  /* 0x000000010f187890 */ /* 0x000fc8000fffe03f */
[----:B------:R-:W-:-:S04]  /*1ea0*/  UISETP.NE.AND UP0, UPT, UR24, 0x4, UPT ;  /* 0x000000041800788c */ /* 0x000fc8000bf05270 */
[----:B------:R-:W-:Y:S02]  /*1eb0*/  USEL UR6, URZ, 0x1, UP0 ;  /* 0x000000013f067887 */ /* 0x000fe40008000000 */
[----:B------:R-:W-:Y:S02]  /*1ec0*/  USEL UR24, UR24, URZ, UP0 ;  /* 0x0000003f18187287 */ /* 0x000fe40008000000 */
[----:B------:R-:W-:-:S06]  /*1ed0*/  ULOP3.LUT UR6, UR17, UR6, URZ, 0x3c, !UPT ;  /* 0x0000000611067292 */ /* 0x000fcc000f8e3c3f */
[----:B------:R-:W-:Y:S01]  /*1ee0*/  IMAD.U32 R22, RZ, RZ, UR6 ;  /* 0x00000006ff167e24 */ /* 0x000fe2000f8e00ff */
[----:B------:R-:W-:-:S06]  /*1ef0*/  UMOV UR6, 0x1 ;  /* 0x0000000100067882 */ /* 0x000fcc0000000000 */
.L_x_19:
[----:B------:R-:W-:-:S06]  /*1f00*/  UISETP.GE.AND UP0, UPT, UR16, 0x1, UPT ;  /* 0x000000011000788c */ /* 0x000fcc000bf06270 */
[----:B------:R-:W-:-:S13]  /*1f10*/  PLOP3.LUT P1, PT, PT, PT, UP0, 0x80, 0x0 ;  /* 0x000000000000781c */ /* 0x000fda0003f2f008 */
[----:B------:R-:W-:Y:S05]  /*1f20*/  @!P1 BRA `(.L_x_25) ;  /* 0x0000000400589947 */ /* 0x000fea0003800000 */
[----:B01----:R-:W-:Y:S01]  /*1f30*/  IMAD.U32 R12, RZ, RZ, UR16 ;  /* 0x00000010ff0c7e24 */ /* 0x003fe2000f8e00ff */
[----:B------:R-:W-:Y:S01]  /*1f40*/  ULDC UR25, c[0x0][0x50c] ;  /* 0x0001430000197ab9 */ /* 0x000fe20000000800 */
[----:B------:R-:W-:-:S07]  /*1f50*/  IMAD.U32 R13, RZ, RZ, UR15 ;  /* 0x0000000fff0d7e24 */ /* 0x000fce000f8e00ff */
.L_x_33:
[----:B------:R-:W-:-:S06]  /*1f60*/  UISETP.NE.AND UP0, UPT, UR31, 0x3, UPT ;  /* 0x000000031f00788c */ /* 0x000fcc000bf05270 */
[----:B------:R-:W-:-:S13]  /*1f70*/  PLOP3.LUT P2, PT, PT, PT, UP0, 0x80, 0x0 ;  /* 0x000000000000781c */ /* 0x000fda0003f4f008 */
[----:B0-----:R-:W-:Y:S05]  /*1f80*/  @!P2 BRA `(.L_x_26) ;  /* 0x000000000004a947 */ /* 0x001fea0003800000 */
[----:B------:R-:W-:Y:S01]  /*1f90*/  BPT.TRAP 0x1 ;  /* 0x000000040000795c */ /* 0x000fe20000300000 */
.L_x_26:
[----:B------:R-:W-:Y:S01]  /*1fa0*/  ULEA UR8, UR24, UR12, 0x3 ;  /* 0x0000000c18087291 */ /* 0x000fe2000f8e183f */
[----:B------:R-:W-:-:S08]  /*1fb0*/  SHF.L.U32 R14, R22, 0x1f, RZ ;  /* 0x0000001f160e7819 */ /* 0x000fd000000006ff */
[----:B------:R0:W1:Y:S01]  /*1fc0*/  SYNCS.PHASECHK.TRANS64.TRYWAIT P1, [UR8], R14 ;  /* 0x0000000eff0075a7 */ /* 0x0000620008020148 */
[----:B------:R-:W-:Y:S05]  /*1fd0*/  @!P2 BRA `(.L_x_27) ;  /* 0x000000000004a947 */ /* 0x000fea0003800000 */
[----:B------:R-:W-:Y:S01]  /*1fe0*/  BPT.TRAP 0x1 ;  /* 0x000000040000795c */ /* 0x000fe20000300000 */
.L_x_27:
[----:B-1----:R-:W-:Y:S05]  /*1ff0*/  @P1 BRA `(.L_x_28) ;  /* 0x0000000000081947 */ /* 0x002fea0003800000 */
[----:B------:R-:W1:Y:S02]  /*2000*/  SYNCS.PHASECHK.TRANS64.TRYWAIT P1, [UR8], R14 ;  /* 0x0000000eff0075a7 */ /* 0x000e640008020148 */
[----:B-1----:R-:W-:Y:S05]  /*2010*/  @!P1 BRA `(.L_x_29) ;  /* 0x0000004800389947 */ /* 0x002fea0003800000 */
.L_x_28:
[----:B------:R-:W-:Y:S01]  /*2020*/  UISETP.NE.AND UP0, UPT, UR5, URZ, UPT ;  /* 0x0000003f0500728c */ /* 0x000fe2000bf05270 */
[----:B------:R-:W-:Y:S01]  /*2030*/  WARPGROUP.ARRIVE ;  /* 0x00000000000079c5 */ /* 0x000fe20000000000 */
[----:B------:R-:W-:Y:S02]  /*2040*/  ULEA UR8, UR24, UR18, 0x7 ;  /* 0x0000001218087291 */ /* 0x000fe4000f8e383f */
[----:B------:R-:W-:Y:S02]  /*2050*/  USEL UR6, UR6, URZ, !UP0 ;  /* 0x0000003f06067287 */ /* 0x000fe4000c000000 */
[----:B------:R-:W-:Y:S02]  /*2060*/  ULEA UR10, UR24, UR19, 0x7 ;  /* 0x00000013180a7291 */ /* 0x000fe4000f8e383f */
[----:B------:R-:W-:Y:S01]  /*2070*/  UISETP.NE.U32.AND UP0, UPT, UR6, URZ, UPT ;  /* 0x0000003f0600728c */ /* 0x000fe2000bf05070 */
[----:B------:R-:W-:Y:S01]  /*2080*/  UMOV UR9, 0xc0000010 ;  /* 0xc000001000097882 */ /* 0x000fe20000000000 */
[----:B------:R-:W-:Y:S01]  /*2090*/  UMOV UR11, 0xc0000010 ;  /* 0xc0000010000b7882 */ /* 0x000fe20000000000 */
[----:B------:R-:W-:-:S08]  /*20a0*/  UIADD3 UR4, UR4, 0x1, URZ ;  /* 0x0000000104047890 */ /* 0x000fd0000fffe03f */
[----:B------:R-:W-:Y:S01]  /*20b0*/  QGMMA.64x64x32.F32.E5M2.E5M2 R24, gdesc[UR8], R24, UP0, gsb0 ;  /* 0x00e00000081879f3 */ /* 0x000fe2000b803818 */
[----:B------:R-:W-:-:S04]  /*20c0*/  UISETP.NE.AND UP0, UPT, UR4, UR25, UPT ;  /* 0x000000190400728c */ /* 0x000fc8000bf05270 */
[----:B------:R-:W-:-:S06]  /*20d0*/  USEL UR5, URZ, 0x1, UP0 ;  /* 0x000000013f057887 */ /* 0x000fcc0008000000 */
[----:B------:R-:W-:Y:S01]  /*20e0*/  ISETP.NE.AND P1, PT, RZ, UR5, PT ;  /* 0x00000005ff007c0c */ /* 0x000fe2000bf25270 */
[----:B------:R-:W-:-:S12]  /*20f0*/  WARPGROUP.DEPBAR.LE gsb0, 0x1 ;  /* 0x00008000000079c5 */ /* 0x000fd80000010100 */
[----:B------:R-:W-:Y:S05]  /*2100*/  @!P1 BRA `(.L_x_30) ;  /* 0x0000000000889947 */ /* 0x000fea0003800000 */
[----:B------:R-:W-:Y:S02]  /*2110*/  WARPGROUP.DEPBAR.LE gsb0, 0x0 ;  /* 0x00008000000079c5 */ /* 0x000fe40000010000 */
[----:B------:R-:W-:-:S01]  /*2120*/  FADD R83, R24, R83 ;  /* 0x0000005318537221 */ /* 0x000fc20000000000 */
[----:B------:R-:W-:Y:S01]  /*2130*/  FADD R84, R25, R84 ;  /* 0x0000005419547221 */ /* 0x000fe20000000000 */
        /* <DEDUP_REMOVED lines=30> */
[----:B------:R-:W-:-:S06]  /*2320*/  UMOV UR4, URZ ;  /* 0x0000003f00047c82 */ /* 0x000fcc0008000000 */
.L_x_30:
[----:B------:R-:W-:Y:S05]  /*2330*/  @!P2 BRA `(.L_x_31) ;  /* 0x000000000004a947 */ /* 0x000fea0003800000 */
[----:B------:R-:W-:Y:S01]  /*2340*/  BPT.TRAP 0x1 ;  /* 0x000000040000795c */ /* 0x000fe20000300000 */
.L_x_31:
[----:B------:R-:W-:Y:S01]  /*2350*/  UISETP.GT.U32.AND UP0, UPT, UR7, 0x1, UPT ;  /* 0x000000010700788c */ /* 0x000fe2000bf04070 */
[----:B01----:R-:W-:-:S05]  /*2360*/  @P0 LEA R14, R13, UR12, 0x3 ;  /* 0x0000000c0d0e0c11 */ /* 0x003fca000f8e18ff */
[----:B------:R-:W-:Y:S01]  /*2370*/  PLOP3.LUT P1, PT, PT, PT, UP0, 0x80, 0x0 ;  /* 0x000000000000781c */ /* 0x000fe20003f2f008 */
[----:B------:R-:W-:-:S05]  /*2380*/  @P0 VIADD R15, R14, 0x20 ;  /* 0x000000200e0f0836 */ /* 0x000fca0000000000 */
[----:B------:R-:W-:-:S04]  /*2390*/  @P0 PRMT R15, R8, 0x654, R15 ;  /* 0x00000654080f0816 */ /* 0x000fc8000000000f */
[----:B------:R0:W-:Y:S03]  /*23a0*/  @P0 SYNCS.ARRIVE.TRANS64.RED.A1T0 RZ, [R15+URZ], RZ ;  /* 0x000000ff0fff09a7 */ /* 0x0001e6000810043f */
[----:B------:R-:W-:Y:S05]  /*23b0*/  @P1 BRA `(.L_x_32) ;  /* 0x0000000000041947 */ /* 0x000fea0003800000 */
[----:B------:R-:W-:Y:S01]  /*23c0*/  BPT.TRAP 0x1 ;  /* 0x000000040000795c */ /* 0x000fe20000300000 */
.L_x_32:
[----:B------:R-:W-:Y:S01]  /*23d0*/  UIADD3 UR24, UR24, 0x1, URZ ;  /* 0x0000000118187890 */ /* 0x000fe2000fffe03f */
[C---:B------:R-:W-:Y:S01]  /*23e0*/  ISETP.GT.AND P2, PT, R12.reuse, 0x1, PT ;  /* 0x000000010c00780c */ /* 0x040fe20003f44270 */
[----:B------:R-:W-:Y:S02]  /*23f0*/  VIADD R13, R13, 0x1 ;  /* 0x000000010d0d7836 */ /* 0x000fe40000000000 */
[----:B------:R-:W-:Y:S01]  /*2400*/  UISETP.NE.AND UP0, UPT, UR24, 0x4, UPT ;  /* 0x000000041800788c */ /* 0x000fe2000bf05270 */
[----:B------:R-:W-:Y:S02]  /*2410*/  VIADD R12, R12, 0xffffffff ;  /* 0xffffffff0c0c7836 */ /* 0x000fe40000000000 */
[C---:B------:R-:W-:Y:S01]  /*2420*/  ISETP.NE.AND P1, PT, R13.reuse, 0x4, PT ;  /* 0x000000040d00780c */ /* 0x040fe20003f25270 */
[----:B------:R-:W-:Y:S02]  /*2430*/  USEL UR6, URZ, 0x1, UP0 ;  /* 0x000000013f067887 */ /* 0x000fe40008000000 */
[----:B------:R-:W-:Y:S01]  /*2440*/  USEL UR24, UR24, URZ, UP0 ;  /* 0x0000003f18187287 */ /* 0x000fe20008000000 */
[----:B------:R-:W-:-:S03]  /*2450*/  SEL R13, R13, RZ, P1 ;  /* 0x000000ff0d0d7207 */ /* 0x000fc60000800000 */
[----:B------:R-:W-:Y:S01]  /*2460*/  LOP3.LUT R22, R22, UR6, RZ, 0x3c, !PT ;  /* 0x0000000616167c12 */ /* 0x000fe2000f8e3cff */
[----:B------:R-:W-:Y:S01]  /*2470*/  UMOV UR6, 0x1 ;  /* 0x0000000100067882 */ /* 0x000fe20000000000 */
[----:B------:R-:W-:Y:S06]  /*2480*/  @P2 BRA `(.L_x_33) ;  /* 0xfffffff800b42947 */ /* 0x000fec000383ffff */
.L_x_25:
[----:B------:R-:W-:Y:S01]  /*2490*/  UISETP.NE.AND UP0, UPT, UR4, URZ, UPT ;  /* 0x0000003f0400728c */ /* 0x000fe2000bf05270 */
[----:B01----:R-:W0:Y:S03]  /*24a0*/  LDC R12, c[0x0][0x28c] ;  /* 0x0000a300ff0c7b82 */ /* 0x003e260000000800 */
[----:B------:R-:W-:-:S06]  /*24b0*/  USEL UR4, URZ, 0x1, !UP0 ;  /* 0x000000013f047887 */ /* 0x000fcc000c000000 */
[----:B------:R-:W-:-:S13]  /*24c0*/  ISETP.NE.AND P1, PT, RZ, UR4, PT ;  /* 0x00000004ff007c0c */ /* 0x000fda000bf25270 */
[----:B------:R-:W-:Y:S05]  /*24d0*/  @!P1 BRA `(.L_x_34) ;  /* 0x0000000000849947 */ /* 0x000fea0003800000 */
[----:B------:R-:W-:Y:S02]  /*24e0*/  WARPGROUP.DEPBAR.LE gsb0, 0x0 ;  /* 0x00008000000079c5 */ /* 0x000fe40000010000 */
[----:B------:R-:W-:Y:S01]  /*24f0*/  FADD R83, R24, R83 ;  /* 0x0000005318537221 */ /* 0x000fe20000000000 */
        /* <DEDUP_REMOVED lines=30> */
[----:B------:R-:W-:-:S07]  /*26e0*/  FADD R20, R20, R55 ;  /* 0x0000003714147221 */ /* 0x000fce0000000000 */
.L_x_34:
[----:B0-----:R-:W-:Y:S01]  /*26f0*/  ISETP.GE.AND P1, PT, R12, 0x1, PT ;  /* 0x000000010c00780c */ /* 0x001fe20003f26270 */
[----:B------:R0:W-:Y:S01]  /*2700*/  SYNCS.ARRIVE.TRANS64.A1T0 RZ, [R86+UR33], RZ ;  /* 0x000000ff56ff79a7 */ /* 0x0001e20008100021 */
[----:B------:R-:W-:-:S11]  /*2710*/  WARPGROUP.DEPBAR.LE gsb0, 0x0 ;  /* 0x00008000000079c5 */ /* 0x000fd60000010000 */
[----:B------:R-:W-:Y:S05]  /*2720*/  @!P1 BRA `(.L_x_35) ;  /* 0x0000000000449947 */ /* 0x000fea0003800000 */
[----:B------:R-:W-:-:S06]  /*2730*/  UISETP.NE.AND UP0, UPT, UR31, 0x3, UPT ;  /* 0x000000031f00788c */ /* 0x000fcc000bf05270 */
[----:B------:R-:W-:-:S13]  /*2740*/  PLOP3.LUT P1, PT, PT, PT, UP0, 0x80, 0x0 ;  /* 0x000000000000781c */ /* 0x000fda0003f2f008 */
[----:B------:R-:W-:Y:S05]  /*2750*/  @!P1 BRA `(.L_x_36) ;  /* 0x0000000000049947 */ /* 0x000fea0003800000 */
[----:B------:R-:W-:Y:S01]  /*2760*/  BPT.TRAP 0x1 ;  /* 0x000000040000795c */ /* 0x000fe20000300000 */
.L_x_36:
[----:B------:R-:W-:Y:S01]  /*2770*/  VOTEU.ANY UP0, P0 ;  /* 0x00000000003f7886 */ /* 0x000fe20000000100 */
[----:B------:R-:W-:-:S04]  /*2780*/  IMAD.U32 R13, RZ, RZ, UR12 ;  /* 0x0000000cff0d7e24 */ /* 0x000fc8000f8e00ff */
[----:B------:R-:W-:Y:S02]  /*2790*/  @UP0 UIADD3 UR4, UR16, UR15, URZ ;  /* 0x0000000f10040290 */ /* 0x000fe4000fffe03f */
[----:B------:R-:W-:-:S04]  /*27a0*/  UISETP.GT.U32.AND UP0, UPT, UR7, 0x1, UPT ;  /* 0x000000010700788c */ /* 0x000fc8000bf04070 */
[----:B------:R-:W-:Y:S02]  /*27b0*/  IMAD.U32 R12, RZ, RZ, UR4 ;  /* 0x00000004ff0c7e24 */ /* 0x000fe4000f8e00ff */
[----:B------:R-:W-:Y:S02]  /*27c0*/  PLOP3.LUT P1, PT, PT, PT, UP0, 0x80, 0x0 ;  /* 0x000000000000781c */ /* 0x000fe40003f2f008 */
[----:B------:R-:W-:-:S05]  /*27d0*/  @P0 IMAD.SHL.U32 R12, R12, 0x8, RZ ;  /* 0x000000080c0c0824 */ /* 0x000fca00078e00ff */
[----:B------:R-:W-:-:S04]  /*27e0*/  @P0 LOP3.LUT R12, R12, 0x18, RZ, 0xc0, !PT ;  /* 0x000000180c0c0812 */ /* 0x000fc800078ec0ff */
[----:B------:R-:W-:-:S04]  /*27f0*/  @P0 IADD3 R13, R13, 0x20, R12 ;  /* 0x000000200d0d0810 */ /* 0x000fc80007ffe00c */
[----:B------:R-:W-:-:S04]  /*2800*/  @P0 PRMT R13, R8, 0x654, R13 ;  /* 0x00000654080d0816 */ /* 0x000fc8000000000d */
[----:B------:R1:W-:Y:S01]  /*2810*/  @P0 SYNCS.ARRIVE.TRANS64.RED.A1T0 RZ, [R13+URZ], RZ ;  /* 0x000000ff0dff09a7 */ /* 0x0003e2000810043f */
[----:B------:R-:W-:Y:S05]  /*2820*/  @P1 BRA `(.L_x_35) ;  /* 0x0000000000041947 */ /* 0x000fea0003800000 */
[----:B------:R-:W-:Y:S01]  /*2830*/  BPT.TRAP 0x1 ;  /* 0x000000040000795c */ /* 0x000fe20000300000 */
.L_x_35:
[----:B-1----:R-:W-:Y:S01]  /*2840*/  SHF.L.U32 R13, R85, 0x1f, RZ ;  /* 0x0000001f550d7819 */ /* 0x002fe200000006ff */
[----:B------:R-:W1:Y:S01]  /*2850*/  LDC R22, c[0x0][0x288] ;  /* 0x0000a200ff167b82 */ /* 0x000e620000000800 */
[----:B------:R-:W-:Y:S02]  /*2860*/  IMAD.SHL.U32 R23, R2, 0x40, RZ ;  /* 0x0000004002177824 */ /* 0x000fe400078e00ff */
[----:B------:R-:W3:Y:S02]  /*2870*/  SYNCS.PHASECHK.TRANS64.TRYWAIT P1, [R16+URZ+0x8], R13 ;  /* 0x0000080d100075a7 */ /* 0x000ee4000802017f */
[----:B---3--:R-:W-:Y:S05]  /*2880*/  @!P1 BRA `(.L_x_37) ;  /* 0x0000004000349947 */ /* 0x008fea0003800000 */
.L_x_131:
[----:B------:R-:W-:Y:S01]  /*2890*/  ULDC UR4, c[0x0][0x284] ;  /* 0x0000a10000047ab9 */ /* 0x000fe20000000800 */
[----:B------:R-:W-:Y:S01]  /*28a0*/  IMAD.SHL.U32 R29, R3, 0x40, RZ ;  /* 0x00000040031d7824 */ /* 0x000fe200078e00ff */
[----:B------:R-:W-:-:S04]  /*28b0*/  ISETP.GE.AND P1, PT, R23, UR4, PT ;  /* 0x0000000417007c0c */ /* 0x000fc8000bf26270 */
[----:B-1----:R-:W-:-:S13]  /*28c0*/  ISETP.GE.OR P1, PT, R29, R22, P1 ;  /* 0x000000161d00720c */ /* 0x002fda0000f26670 */
[----:B------:R-:W-:Y:S05]  /*28d0*/  @P1 BRA `(.L_x_38) ;  /* 0x0000002400d01947 */ /* 0x000fea0003800000 */
[----:B------:R-:W1:Y:S01]  /*28e0*/  LDC.64 R24, c[0x0][0x5c8] ;  /* 0x00017200ff187b82 */ /* 0x000e620000000a00 */
[----:B------:R-:W-:Y:S01]  /*28f0*/  IMAD.SHL.U32 R14, R11, 0x2, RZ ;  /* 0x000000020b0e7824 */ /* 0x000fe200078e00ff */
[----:B------:R-:W-:Y:S01]  /*2900*/  SHF.R.S32.HI R30, RZ, 0x1f, R4 ;  /* 0x0000001fff1e7819 */ /* 0x000fe20000011404 */
[----:B------:R-:W-:Y:S01]  /*2910*/  ULDC.64 UR4, c[0x0][0x5d0] ;  /* 0x0001740000047ab9 */ /* 0x000fe20000000a00 */
[----:B------:R-:W-:Y:S01]  /*2920*/  IMAD.WIDE R26, R2, 0x40, R6 ;  /* 0x00000040021a7825 */ /* 0x000fe200078e0206 */
[----:B------:R-:W-:Y:S01]  /*2930*/  SHF.R.S32.HI R28, RZ, 0x1f, R29 ;  /* 0x0000001fff1c7819 */ /* 0x000fe2000001141d */
[----:B------:R-:W-:Y:S01]  /*2940*/  BSSY B0, `(.L_x_38) ;  /* 0x000026d000007945 */ /* 0x000fe20003800000 */
[--C-:B------:R-:W-:Y:S01]  /*2950*/  SHF.R.S32.HI R15, RZ, 0x1f, R14.reuse ;  /* 0x0000001fff0f7819 */ /* 0x100fe2000001140e */
[----:B------:R-:W-:Y:S02]  /*2960*/  IMAD R3, R30, UR4, RZ ;  /* 0x000000041e037c24 */ /* 0x000fe4000f8e02ff */
[----:B---3--:R-:W-:-:S04]  /*2970*/  IMAD.WIDE.U32 R12, R4, UR4, R14 ;  /* 0x00000004040c7c25 */ /* 0x008fc8000f8e000e */
[----:B------:R-:W-:Y:S01]  /*2980*/  IMAD R3, R4, UR5, R3 ;  /* 0x0000000504037c24 */ /* 0x000fe2000f8e0203 */
[----:B------:R-:W-:Y:S01]  /*2990*/  IADD3 R2, P1, R29, R12, RZ ;  /* 0x0000000c1d027210 */ /* 0x000fe20007f3e0ff */
[----:B------:R-:W-:-:S03]  /*29a0*/  ULDC.64 UR4, c[0x0][0x5c0] ;  /* 0x0001700000047ab9 */ /* 0x000fc60000000a00 */
[----:B------:R-:W-:Y:S01]  /*29b0*/  IADD3.X R3, R28, R13, R3, P1, !PT ;  /* 0x0000000d1c037210 */ /* 0x000fe20000ffe403 */
[-C--:B-1----:R-:W-:Y:S02]  /*29c0*/  IMAD R12, R27, R24.reuse, RZ ;  /* 0x000000181b0c7224 */ /* 0x082fe400078e02ff */
[----:B------:R-:W-:-:S04]  /*29d0*/  IMAD.WIDE.U32 R2, R26, R24, R2 ;  /* 0x000000181a027225 */ /* 0x000fc800078e0002 */
[----:B------:R-:W-:Y:S01]  /*29e0*/  IMAD R13, R26, R25, R12 ;  /* 0x000000191a0d7224 */ /* 0x000fe200078e020c */
[----:B------:R-:W-:Y:S02]  /*29f0*/  LEA R12, P1, R24, R2, 0x3 ;  /* 0x00000002180c7211 */ /* 0x000fe400078218ff */
[----:B------:R-:W-:Y:S01]  /*2a00*/  IADD3 R2, P2, R2, UR4, RZ ;  /* 0x0000000402027c10 */ /* 0x000fe2000ff5e0ff */
[----:B------:R-:W-:Y:S01]  /*2a10*/  IMAD.IADD R3, R3, 0x1, R13 ;  /* 0x0000000103037824 */ /* 0x000fe200078e020d */
[----:B------:R-:W-:-:S04]  /*2a20*/  IADD3 R12, P3, R12, UR4, RZ ;  /* 0x000000040c0c7c10 */ /* 0x000fc8000ff7e0ff */
[----:B------:R-:W-:Y:S01]  /*2a30*/  LEA.HI.X R13, R24, R3, R25, 0x3, P1 ;  /* 0x00000003180d7211 */ /* 0x000fe200008f1c19 */
[----:B------:R-:W-:Y:S01]  /*2a40*/  IMAD R25, R11, -0x2, R22 ;  /* 0xfffffffe0b197824 */ /* 0x000fe200078e0216 */
[----:B----45:R-:W-:Y:S01]  /*2a50*/  FSETP.NEU.AND P1, PT, R10, RZ, PT ;  /* 0x000000ff0a00720b */ /* 0x030fe20003f2d000 */
[----:B------:R-:W-:Y:S01]  /*2a60*/  IMAD.IADD R24, R18, 0x1, -R23 ;  /* 0x0000000112187824 */ /* 0x000fe200078e0a17 */
[----:B------:R-:W-:Y:S01]  /*2a70*/  IADD3.X R3, R3, UR5, RZ, P2, !PT ;  /* 0x0000000503037c10 */ /* 0x000fe200097fe4ff */
[----:B------:R-:W-:Y:S01]  /*2a80*/  IMAD.IADD R25, R25, 0x1, -R29 ;  /* 0x0000000119197824 */ /* 0x000fe200078e0a1d */
[----:B------:R-:W-:-:S09]  /*2a90*/  IADD3.X R13, R13, UR5, RZ, P3, !PT ;  /* 0x000000050d0d7c10 */ /* 0x000fd20009ffe4ff */
[----:B------:R-:W-:Y:S05]  /*2aa0*/  @!P1 BRA `(.L_x_39) ;  /* 0x0000001c00189947 */ /* 0x000fea0003800000 */
[----:B------:R-:W-:Y:S01]  /*2ab0*/  ULDC.64 UR4, c[0x0][0x5b8] ;  /* 0x00016e0000047ab9 */ /* 0x000fe20000000a00 */
[----:B------:R-:W-:Y:S01]  /*2ac0*/  ULDC.64 UR8, c[0x0][0x5a8] ;  /* 0x00016a0000087ab9 */ /* 0x000fe20000000a00 */
[----:B------:R-:W-:Y:S01]  /*2ad0*/  IMAD.WIDE.U32 R14, R4, UR4, R14 ;  /* 0x00000004040e7c25 */ /* 0x000fe2000f8e000e */
[----:B------:R-:W-:Y:S03]  /*2ae0*/  BSSY B1, `(.L_x_40) ;  /* 0x0000010000017945 */ /* 0x000fe60003800000 */
[----:B------:R-:W-:Y:S01]  /*2af0*/  IMAD R23, R30, UR4, RZ ;  /* 0x000000041e177c24 */ /* 0x000fe2000f8e02ff */
[----:B------:R-:W-:-:S03]  /*2b00*/  IADD3 R22, P1, R29, R14, RZ ;  /* 0x0000000e1d167210 */ /* 0x000fc60007f3e0ff */
[----:B------:R-:W-:Y:S01]  /*2b10*/  IMAD R23, R4, UR5, R23 ;  /* 0x0000000504177c24 */ /* 0x000fe2000f8e0217 */
[----:B------:R-:W-:Y:S01]  /*2b20*/  ULDC.64 UR4, c[0x0][0x5b0] ;  /* 0x00016c0000047ab9 */ /* 0x000fe20000000a00 */
[----:B------:R-:W-:Y:S01]  /*2b30*/  PRMT R4, RZ, 0x7610, R4 ;  /* 0x00007610ff047816 */ /* 0x000fe20000000004 */
[----:B------:R-:W-:Y:S02]  /*2b40*/  IMAD R29, R27, UR4, RZ ;  /* 0x000000041b1d7c24 */ /* 0x000fe4000f8e02ff */
[----:B------:R-:W-:Y:S02]  /*2b50*/  IADD3.X R23, R28, R15, R23, P1, !PT ;  /* 0x0000000f1c177210 */ /* 0x000fe40000ffe417 */
[----:B------:R-:W-:Y:S01]  /*2b60*/  ISETP.GE.AND P1, PT, R25, 0x1, PT ;  /* 0x000000011900780c */ /* 0x000fe20003f26270 */
[C---:B------:R-:W-:Y:S02]  /*2b70*/  IMAD R29, R26.reuse, UR5, R29 ;  /* 0x000000051a1d7c24 */ /* 0x040fe4000f8e021d */
[----:B------:R-:W-:Y:S01]  /*2b80*/  IMAD.WIDE.U32 R14, R26, UR4, R22 ;  /* 0x000000041a0e7c25 */ /* 0x000fe2000f8e0016 */
[----:B------:R-:W-:-:S02]  /*2b90*/  ISETP.LT.OR P4, PT, R24, 0x1, !P1 ;  /* 0x000000011800780c */ /* 0x000fc40004f81670 */
[----:B------:R-:W-:-:S04]  /*2ba0*/  IADD3 R14, P2, R14, UR8, RZ ;  /* 0x000000080e0e7c10 */ /* 0x000fc8000ff5e0ff */
[----:B------:R-:W-:-:S07]  /*2bb0*/  IADD3.X R15, R15, UR9, R29, P2, !PT ;  /* 0x000000090f0f7c10 */ /* 0x000fce00097fe41d */
[----:B------:R-:W-:Y:S05]  /*2bc0*/  @P4 BRA `(.L_x_41) ;  /* 0x0000000000044947 */ /* 0x000fea0003800000 */
[----:B------:R1:W5:Y:S02]  /*2bd0*/  LDG.E.U8 R4, desc[UR22][R14.64] ;  /* 0x000000160e047981 */ /* 0x000364000c1e1100 */
.L_x_41:
[----:B------:R-:W-:Y:S05]  /*2be0*/  BSYNC B1 ;  /* 0x0000000000017941 */ /* 0x000fea0003800000 */
.L_x_40:
[----:B-----5:R-:W-:Y:S01]  /*2bf0*/  LOP3.LUT R4, R4, 0xff, RZ, 0xc0, !PT ;  /* 0x000000ff04047812 */ /* 0x020fe200078ec0ff */
[----:B------:R-:W-:Y:S01]  /*2c00*/  BSSY B1, `(.L_x_42) ;  /* 0x000000c000017945 */ /* 0x000fe20003800000 */
[----:B------:R-:W-:Y:S02]  /*2c10*/  ISETP.GE.AND P2, PT, R25, 0x2, PT ;  /* 0x000000021900780c */ /* 0x000fe40003f46270 */
[----:B------:R-:W-:Y:S02]  /*2c20*/  F2FP.F16.E5M2.UNPACK_B R4, R4 ;  /* 0x00000004ff04723e */ /* 0x000fe400020004ff */
[----:B------:R-:W-:-:S03]  /*2c30*/  ISETP.LT.OR P3, PT, R24, 0x1, !P2 ;  /* 0x000000011800780c */ /* 0x000fc60005761670 */
[----:B------:R-:W-:-:S05]  /*2c40*/  HADD2.F32 R29, -RZ, R4.H0_H0 ;  /* 0x20000004ff1d7230 */ /* 0x000fca0000004100 */
[----:B------:R-:W-:-:S04]  /*2c50*/  FMUL R4, R29, R10 ;  /* 0x0000000a1d047220 */ /* 0x000fc80000400000 */
[----:B--2---:R-:W-:-:S05]  /*2c60*/  FFMA R4, R83, R9, R4 ;  /* 0x0000000953047223 */ /* 0x004fca0000000004 */
[----:B------:R-:W-:Y:S02]  /*2c70*/  F2FP.SATFINITE.E5M2.F32.PACK_AB_MERGE_C R29, RZ, R4, RZ ;  /* 0x00000004ff1d723e */ /* 0x000fe400048060ff */
[----:B------:R-:W-:-:S03]  /*2c80*/  PRMT R4, RZ, 0x7610, R4 ;  /* 0x00007610ff047816 */ /* 0x000fc60000000004 */
[----:B------:R2:W-:Y:S01]  /*2c90*/  @!P4 STG.E.U8 desc[UR22][R2.64], R29 ;  /* 0x0000001d0200c986 */ /* 0x0005e2000c101116 */
[----:B------:R-:W-:Y:S05]  /*2ca0*/  @P3 BRA `(.L_x_43) ;  /* 0x0000000000043947 */ /* 0x000fea0003800000 */
[----:B------:R3:W5:Y:S02]  /*2cb0*/  LDG.E.U8 R4, desc[UR22][R14.64+0x1] ;  /* 0x000001160e047981 */ /* 0x000764000c1e1100 */
.L_x_43:
[----:B------:R-:W-:Y:S05]  /*2cc0*/  BSYNC B1 ;  /* 0x0000000000017941 */ /* 0x000fea0003800000 */
.L_x_42:
[----:B-----5:R-:W-:Y:S01]  /*2cd0*/  LOP3.LUT R4, R4, 0xff, RZ, 0xc0, !PT ;  /* 0x000000ff04047812 */ /* 0x020fe200078ec0ff */
[----:B------:R-:W-:Y:S01]  /*2ce0*/  BSSY B1, `(.L_x_44) ;  /* 0x0000012000017945 */ /* 0x000fe20003800000 */
[----:B------:R-:W-:Y:S02]  /*2cf0*/  IADD3 R31, P4, R26, 0x8, RZ ;  /* 0x000000081a1f7810 */ /* 0x000fe40007f9e0ff */
[----:B------:R-:W-:Y:S02]  /*2d00*/  F2FP.F16.E5M2.UNPACK_B R4, R4 ;  /* 0x00000004ff04723e */ /* 0x000fe400020004ff */
[----:B------:R-:W-:Y:S01]  /*2d10*/  ISETP.LT.OR P1, PT, R24, 0x9, !P1 ;  /* 0x000000091800780c */ /* 0x000fe20004f21670 */
[----:B------:R-:W-:Y:S02]  /*2d20*/  IMAD.X R26, RZ, RZ, R27, P4 ;  /* 0x000000ffff1a7224 */ /* 0x000fe400020e061b */
[----:B--2---:R-:W-:Y:S01]  /*2d30*/  HADD2.F32 R29, -RZ, R4.H0_H0 ;  /* 0x20000004ff1d7230 */ /* 0x004fe20000004100 */
[----:B------:R-:W-:Y:S01]  /*2d40*/  PRMT R4, RZ, 0x7610, R4 ;  /* 0x00007610ff047816 */ /* 0x000fe20000000004 */
[----:B------:R-:W-:-:S02]  /*2d50*/  IMAD R26, R26, UR4, RZ ;  /* 0x000000041a1a7c24 */ /* 0x000fc4000f8e02ff */
[----:B------:R-:W-:-:S04]  /*2d60*/  IMAD.WIDE.U32 R22, R31, UR4, R22 ;  /* 0x000000041f167c25 */ /* 0x000fc8000f8e0016 */
[----:B------:R-:W-:Y:S01]  /*2d70*/  FMUL R29, R29, R10 ;  /* 0x0000000a1d1d7220 */ /* 0x000fe20000400000 */
[----:B------:R-:W-:-:S03]  /*2d80*/  IMAD R31, R31, UR5, R26 ;  /* 0x000000051f1f7c24 */ /* 0x000fc6000f8e021a */
[----:B------:R-:W-:Y:S01]  /*2d90*/  FFMA R29, R84, R9, R29 ;  /* 0x00000009541d7223 */ /* 0x000fe2000000001d */
[----:B------:R-:W-:-:S04]  /*2da0*/  IADD3 R22, P4, R22, UR8, RZ ;  /* 0x0000000816167c10 */ /* 0x000fc8000ff9e0ff */
[----:B------:R-:W-:Y:S02]  /*2db0*/  F2FP.SATFINITE.E5M2.F32.PACK_AB_MERGE_C R29, RZ, R29, RZ ;  /* 0x0000001dff1d723e */ /* 0x000fe400048060ff */
[----:B------:R-:W-:-:S03]  /*2dc0*/  IADD3.X R23, R23, UR9, R31, P4, !PT ;  /* 0x0000000917177c10 */ /* 0x000fc6000a7fe41f */
[----:B------:R2:W-:Y:S01]  /*2dd0*/  @!P3 STG.E.U8 desc[UR22][R2.64+0x1], R29 ;  /* 0x0000011d0200b986 */ /* 0x0005e2000c101116 */
[----:B------:R-:W-:Y:S05]  /*2de0*/  @P1 BRA `(.L_x_45) ;  /* 0x0000000000041947 */ /* 0x000fea0003800000 */
[----:B------:R4:W5:Y:S02]  /*2df0*/  LDG.E.U8 R4, desc[UR22][R22.64] ;  /* 0x0000001616047981 */ /* 0x000964000c1e1100 */
.L_x_45:
[----:B------:R-:W-:Y:S05]  /*2e00*/  BSYNC B1 ;  /* 0x0000000000017941 */ /* 0x000fea0003800000 */
.L_x_44:
[----:B-----5:R-:W-:Y:S01]  /*2e10*/  LOP3.LUT R4, R4, 0xff, RZ, 0xc0, !PT ;  /* 0x000000ff04047812 */ /* 0x020fe200078ec0ff */
[----:B------:R-:W-:Y:S01]  /*2e20*/  BSSY B1, `(.L_x_46) ;  /* 0x000000b000017945 */ /* 0x000fe20003800000 */
[----:B------:R-:W-:Y:S02]  /*2e30*/  ISETP.LT.OR P2, PT, R24, 0x9, !P2 ;  /* 0x000000091800780c */ /* 0x000fe40005741670 */
[----:B------:R-:W-:-:S05]  /*2e40*/  F2FP.F16.E5M2.UNPACK_B R4, R4 ;  /* 0x00000004ff04723e */ /* 0x000fca00020004ff */
[----:B------:R-:W-:-:S05]  /*2e50*/  HADD2.F32 R27, -RZ, R4.H0_H0 ;  /* 0x20000004ff1b7230 */ /* 0x000fca0000004100 */
[----:B------:R-:W-:-:S04]  /*2e60*/  FMUL R4, R27, R10 ;  /* 0x0000000a1b047220 */ /* 0x000fc80000400000 */
[----:B------:R-:W-:-:S05]  /*2e70*/  FFMA R4, R81, R9, R4 ;  /* 0x0000000951047223 */ /* 0x000fca0000000004 */
[----:B------:R-:W-:Y:S02]  /*2e80*/  F2FP.SATFINITE.E5M2.F32.PACK_AB_MERGE_C R27, RZ, R4, RZ ;  /* 0x00000004ff1b723e */ /* 0x000fe400048060ff */
[----:B------:R-:W-:-:S03]  /*2e90*/  PRMT R4, RZ, 0x7610, R4 ;  /* 0x00007610ff047816 */ /* 0x000fc60000000004 */
[----:B------:R0:W-:Y:S01]  /*2ea0*/  @!P1 STG.E.U8 desc[UR22][R12.64], R27 ;  /* 0x0000001b0c009986 */ /* 0x0001e2000c101116 */
[----:B------:R-:W-:Y:S05]  /*2eb0*/  @P2 BRA `(.L_x_47) ;  /* 0x0000000000042947 */ /* 0x000fea0003800000 */
[----:B------:R0:W5:Y:S02]  /*2ec0*/  LDG.E.U8 R4, desc[UR22][R22.64+0x1] ;  /* 0x0000011616047981 */ /* 0x000164000c1e1100 */
.L_x_47:
[----:B------:R-:W-:Y:S05]  /*2ed0*/  BSYNC B1 ;  /* 0x0000000000017941 */ /* 0x000fea0003800000 */
.L_x_46:
[----:B-----5:R-:W-:Y:S01]  /*2ee0*/  LOP3.LUT R4, R4, 0xff, RZ, 0xc0, !PT ;  /* 0x000000ff04047812 */ /* 0x020fe200078ec0ff */
[----:B------:R-:W-:Y:S01]  /*2ef0*/  BSSY B1, `(.L_x_48) ;  /* 0x000000c000017945 */ /* 0x000fe20003800000 */
[----:B------:R-:W-:Y:S02]  /*2f00*/  ISETP.GE.AND P1, PT, R25, 0x9, PT ;  /* 0x000000091900780c */ /* 0x000fe40003f26270 */
[----:B------:R-:W-:Y:S02]  /*2f10*/  F2FP.F16.E5M2.UNPACK_B R4, R4 ;  /* 0x00000004ff04723e */ /* 0x000fe400020004ff */
[----:B------:R-:W-:-:S03]  /*2f20*/  ISETP.LT.OR P3, PT, R24, 0x1, !P1 ;  /* 0x000000011800780c */ /* 0x000fc60004f61670 */
[----:B0-----:R-:W-:Y:S01]  /*2f30*/  HADD2.F32 R27, -RZ, R4.H0_H0 ;  /* 0x20000004ff1b7230 */ /* 0x001fe20000004100 */
[----:B------:R-:W-:-:S04]  /*2f40*/  PRMT R4, RZ, 0x7610, R4 ;  /* 0x00007610ff047816 */ /* 0x000fc80000000004 */
[----:B------:R-:W-:-:S04]  /*2f50*/  FMUL R27, R27, R10 ;  /* 0x0000000a1b1b7220 */ /* 0x000fc80000400000 */
[----:B------:R-:W-:-:S05]  /*2f60*/  FFMA R27, R82, R9, R27 ;  /* 0x00000009521b7223 */ /* 0x000fca000000001b */
[----:B------:R-:W-:-:S05]  /*2f70*/  F2FP.SATFINITE.E5M2.F32.PACK_AB_MERGE_C R27, RZ, R27, RZ ;  /* 0x0000001bff1b723e */ /* 0x000fca00048060ff */
[----:B------:R0:W-:Y:S01]  /*2f80*/  @!P2 STG.E.U8 desc[UR22][R12.64+0x1], R27 ;  /* 0x0000011b0c00a986 */ /* 0x0001e2000c101116 */
[----:B------:R-:W-:Y:S05]  /*2f90*/  @P3 BRA `(.L_x_49) ;  /* 0x0000000000043947 */ /* 0x000fea0003800000 */
[----:B------:R0:W5:Y:S02]  /*2fa0*/  LDG.E.U8 R4, desc[UR22][R14.64+0x8] ;  /* 0x000008160e047981 */ /* 0x000164000c1e1100 */
.L_x_49:
[----:B------:R-:W-:Y:S05]  /*2fb0*/  BSYNC B1 ;  /* 0x0000000000017941 */ /* 0x000fea0003800000 */
.L_x_48:
[----:B-----5:R-:W-:Y:S01]  /*2fc0*/  LOP3.LUT R4, R4, 0xff, RZ, 0xc0, !PT ;  /* 0x000000ff04047812 */ /* 0x020fe200078ec0ff */
[----:B------:R-:W-:Y:S01]  /*2fd0*/  BSSY B1, `(.L_x_50) ;  /* 0x000000c000017945 */ /* 0x000fe20003800000 */
[----:B------:R-:W-:Y:S02]  /*2fe0*/  ISETP.GE.AND P2, PT, R25, 0xa, PT ;  /* 0x0000000a1900780c */ /* 0x000fe40003f46270 */
[----:B------:R-:W-:Y:S02]  /*2ff0*/  F2FP.F16.E5M2.UNPACK_B R4, R4 ;  /* 0x00000004ff04723e */ /* 0x000fe400020004ff */
[----:B------:R-:W-:-:S03]  /*3000*/  ISETP.LT.OR P4, PT, R24, 0x1, !P2 ;  /* 0x000000011800780c */ /* 0x000fc60005781670 */
[----:B0-----:R-:W-:-:S05]  /*3010*/  HADD2.F32 R27, -RZ, R4.H0_H0 ;  /* 0x20000004ff1b7230 */ /* 0x001fca0000004100 */
[----:B------:R-:W-:-:S04]  /*3020*/  FMUL R4, R27, R10 ;  /* 0x0000000a1b047220 */ /* 0x000fc80000400000 */
[----:B------:R-:W-:-:S05]  /*3030*/  FFMA R4, R79, R9, R4 ;  /* 0x000000094f047223 */ /* 0x000fca0000000004 */
[----:B------:R-:W-:Y:S02]  /*3040*/  F2FP.SATFINITE.E5M2.F32.PACK_AB_MERGE_C R27, RZ, R4, RZ ;  /* 0x00000004ff1b723e */ /* 0x000fe400048060ff */
[----:B------:R-:W-:-:S03]  /*3050*/  PRMT R4, RZ, 0x7610, R4 ;  /* 0x00007610ff047816 */ /* 0x000fc60000000004 */
[----:B------:R0:W-:Y:S01]  /*3060*/  @!P3 STG.E.U8 desc[UR22][R2.64+0x8], R27 ;  /* 0x0000081b0200b986 */ /* 0x0001e2000c101116 */
[----:B------:R-:W-:Y:S05]  /*3070*/  @P4 BRA `(.L_x_51) ;  /* 0x0000000000044947 */ /* 0x000fea0003800000 */
[----:B------:R0:W5:Y:S02]  /*3080*/  LDG.E.U8 R4, desc[UR22][R14.64+0x9] ;  /* 0x000009160e047981 */ /* 0x000164000c1e1100 */
.L_x_51:
[----:B------:R-:W-:Y:S05]  /*3090*/  BSYNC B1 ;  /* 0x0000000000017941 */ /* 0x000fea0003800000 */
.L_x_50:
[----:B-----5:R-:W-:Y:S01]  /*30a0*/  LOP3.LUT R4, R4, 0xff, RZ, 0xc0, !PT ;  /* 0x000000ff04047812 */ /* 0x020fe200078ec0ff */
[----:B------:R-:W-:Y:S01]  /*30b0*/  BSSY B1, `(.L_x_52) ;  /* 0x000000b000017945 */ /* 0x000fe20003800000 */
[----:B------:R-:W-:Y:S02]  /*30c0*/  ISETP.LT.OR P1, PT, R24, 0x9, !P1 ;  /* 0x000000091800780c */ /* 0x000fe40004f21670 */
[----:B------:R-:W-:-:S05]  /*30d0*/  F2FP.F16.E5M2.UNPACK_B R4, R4 ;  /* 0x00000004ff04723e */ /* 0x000fca00020004ff */
        /* <DEDUP_REMOVED lines=8> */
.L_x_53:
[----:B------:R-:W-:Y:S05]  /*3160*/  BSYNC B1 ;  /* 0x0000000000017941 */ /* 0x000fea0003800000 */
.L_x_52:
[----:B-----5:R-:W-:Y:S01]  /*3170*/  LOP3.LUT R4, R4, 0xff, RZ, 0xc0, !PT ;  /* 0x000000ff04047812 */ /* 0x020fe200078ec0ff */
[----:B------:R-:W-:Y:S01]  /*3180*/  BSSY B1, `(.L_x_54) ;  /* 0x000000b000017945 */ /* 0x000fe20003800000 */
[----:B------:R-:W-:Y:S02]  /*3190*/  ISETP.LT.OR P2, PT, R24, 0x9, !P2 ;  /* 0x000000091800780c */ /* 0x000fe40005741670 */
[----:B------:R-:W-:-:S05]  /*31a0*/  F2FP.F16.E5M2.UNPACK_B R4, R4 ;  /* 0x00000004ff04723e */ /* 0x000fca00020004ff */
        /* <DEDUP_REMOVED lines=8> */
.L_x_55:
[----:B------:R-:W-:Y:S05]  /*3230*/  BSYNC B1 ;  /* 0x0000000000017941 */ /* 0x000fea0003800000 */
.L_x_54:
        /* <DEDUP_REMOVED lines=13> */
.L_x_57:
[----:B------:R-:W-:Y:S05]  /*3310*/  BSYNC B1 ;  /* 0x0000000000017941 */ /* 0x000fea0003800000 */
.L_x_56:
        /* <DEDUP_REMOVED lines=13> */
.L_x_59:
[----:B------:R-:W-:Y:S05]  /*33f0*/  BSYNC B1 ;  /* 0x0000000000017941 */ /* 0x000fea0003800000 */
.L_x_58:
        /* <DEDUP_REMOVED lines=12> */
.L_x_61:
[----:B------:R-:W-:Y:S05]  /*34c0*/  BSYNC B1 ;  /* 0x0000000000017941 */ /* 0x000fea0003800000 */
.L_x_60:
        /* <DEDUP_REMOVED lines=12> */
.L_x_63:
[----:B------:R-:W-:Y:S05]  /*3590*/  BSYNC B1 ;  /* 0x0000000000017941 */ /* 0x000fea0003800000 */
.L_x_62:
        /* <DEDUP_REMOVED lines=13> */
.L_x_65:
[----:B------:R-:W-:Y:S05]  /*3670*/  BSYNC B1 ;  /* 0x0000000000017941 */ /* 0x000fea0003800000 */
.L_x_64:
        /* <DEDUP_REMOVED lines=13> */
.L_x_67:
[----:B------:R-:W-:Y:S05]  /*3750*/  BSYNC B1 ;  /* 0x0000000000017941 */ /* 0x000fea0003800000 */
.L_x_66:
        /* <DEDUP_REMOVED lines=12> */
.L_x_69:
[----:B------:R-:W-:Y:S05]  /*3820*/  BSYNC B1 ;  /* 0x0000000000017941 */ /* 0x000fea0003800000 */
.L_x_68:
        /* <DEDUP_REMOVED lines=12> */
.L_x_71:
[----:B------:R-:W-:Y:S05]  /*38f0*/  BSYNC B1 ;  /* 0x0000000000017941 */ /* 0x000fea0003800000 */
.L_x_70:
        /* <DEDUP_REMOVED lines=13> */
.L_x_73:
[----:B------:R-:W-:Y:S05]  /*39d0*/  BSYNC B1 ;  /* 0x0000000000017941 */ /* 0x000fea0003800000 */
.L_x_72:
        /* <DEDUP_REMOVED lines=13> */
.L_x_75:
[----:B------:R-:W-:Y:S05]  /*3ab0*/  BSYNC B1 ;  /* 0x0000000000017941 */ /* 0x000fea0003800000 */
.L_x_74:
        /* <DEDUP_REMOVED lines=12> */
.L_x_77:
[----:B------:R-:W-:Y:S05]  /*3b80*/  BSYNC B1 ;  /* 0x0000000000017941 */ /* 0x000fea0003800000 */
.L_x_76:
        /* <DEDUP_REMOVED lines=12> */
.L_x_79:
[----:B------:R-:W-:Y:S05]  /*3c50*/  BSYNC B1 ;  /* 0x0000000000017941 */ /* 0x000fea0003800000 */
.L_x_78:
        /* <DEDUP_REMOVED lines=13> */
.L_x_81:
[----:B------:R-:W-:Y:S05]  /*3d30*/  BSYNC B1 ;  /* 0x0000000000017941 */ /* 0x000fea0003800000 */
.L_x_80:
        /* <DEDUP_REMOVED lines=13> */
.L_x_83:
[----:B------:R-:W-:Y:S05]  /*3e10*/  BSYNC B1 ;  /* 0x0000000000017941 */ /* 0x000fea0003800000 */
.L_x_82:
        /* <DEDUP_REMOVED lines=12> */
.L_x_85:
[----:B------:R-:W-:Y:S05]  /*3ee0*/  BSYNC B1 ;  /* 0x0000000000017941 */ /* 0x000fea0003800000 */
.L_x_84:
        /* <DEDUP_REMOVED lines=12> */
.L_x_87:
[----:B------:R-:W-:Y:S05]  /*3fb0*/  BSYNC B1 ;  /* 0x0000000000017941 */ /* 0x000fea0003800000 */
.L_x_86:
        /* <DEDUP_REMOVED lines=13> */
.L_x_89:
[----:B------:R-:W-:Y:S05]  /*4090*/  BSYNC B1 ;  /* 0x0000000000017941 */ /* 0x000fea0003800000 */
.L_x_88:
        /* <DEDUP_REMOVED lines=13> */
.L_x_91:
[----:B------:R-:W-:Y:S05]  /*4170*/  BSYNC B1 ;  /* 0x0000000000017941 */ /* 0x000fea0003800000 */
.L_x_90:
        /* <DEDUP_REMOVED lines=12> */
.L_x_93:
[----:B------:R-:W-:Y:S05]  /*4240*/  BSYNC B1 ;  /* 0x0000000000017941 */ /* 0x000fea0003800000 */
.L_x_92:
        /* <DEDUP_REMOVED lines=12> */
.L_x_95:
[----:B------:R-:W-:Y:S05]  /*4310*/  BSYNC B1 ;  /* 0x0000000000017941 */ /* 0x000fea0003800000 */
.L_x_94:
        /* <DEDUP_REMOVED lines=13> */
.L_x_97:
[----:B------:R-:W-:Y:S05]  /*43f0*/  BSYNC B1 ;  /* 0x0000000000017941 */ /* 0x000fea0003800000 */
.L_x_96:
        /* <DEDUP_REMOVED lines=13> */
.L_x_99:
[----:B------:R-:W-:Y:S05]  /*44d0*/  BSYNC B1 ;  /* 0x0000000000017941 */ /* 0x000fea0003800000 */
.L_x_98:
[----:B-----5:R-:W-:Y:S01]  /*44e0*/  LOP3.LUT R4, R4, 0xff, RZ, 0xc0, !PT ;  /* 0x000000ff04047812 */ /* 0x020fe200078ec0ff */
[----:B------:R-:W-:Y:S01]  /*44f0*/  BSSY B1, `(.L_x_100) ;  /* 0x000000b000017945 */ /* 0x000fe20003800000 */
[----:B------:R-:W-:Y:S02]  /*4500*/  ISETP.LT.OR P1, PT, R24, 0x9, !P1 ;  /* 0x000000091800780c */ /* 0x000fe40004f21670 */
[----:B------:R-:W-:-:S05]  /*4510*/  F2FP.F16.E5M2.UNPACK_B R4, R4 ;  /* 0x00000004ff04723e */ /* 0x000fca00020004ff */
[----:B01-3--:R-:W-:Y:S01]  /*4520*/  HADD2.F32 R15, -RZ, R4.H0_H0 ;  /* 0x20000004ff0f7230 */ /* 0x00bfe20000004100 */
[----:B------:R-:W-:-:S04]  /*4530*/  PRMT R4, RZ, 0x7610, R4 ;  /* 0x00007610ff047816 */ /* 0x000fc80000000004 */
[----:B------:R-:W-:-:S04]  /*4540*/  FMUL R15, R15, R10 ;  /* 0x0000000a0f0f7220 */ /* 0x000fc80000400000 */
[----:B------:R-:W-:-:S05]  /*4550*/  FFMA R15, R56, R9, R15 ;  /* 0x00000009380f7223 */ /* 0x000fca000000000f */
[----:B------:R-:W-:-:S05]  /*4560*/  F2FP.SATFINITE.E5M2.F32.PACK_AB_MERGE_C R15, RZ, R15, RZ ;  /* 0x0000000fff0f723e */ /* 0x000fca00048060ff */
[----:B------:R0:W-:Y:S01]  /*4570*/  @!P4 STG.E.U8 desc[UR22][R2.64+0x39], R15 ;  /* 0x0000390f0200c986 */ /* 0x0001e2000c101116 */
[----:B------:R-:W-:Y:S05]  /*4580*/  @P1 BRA `(.L_x_101) ;  /* 0x0000000000041947 */ /* 0x000fea0003800000 */
[----:B------:R1:W5:Y:S02]  /*4590*/  LDG.E.U8 R4, desc[UR22][R22.64+0x38] ;  /* 0x0000381616047981 */ /* 0x000364000c1e1100 */
.L_x_101:
[----:B------:R-:W-:Y:S05]  /*45a0*/  BSYNC B1 ;  /* 0x0000000000017941 */ /* 0x000fea0003800000 */
.L_x_100:
[----:B-----5:R-:W-:Y:S01]  /*45b0*/  LOP3.LUT R4, R4, 0xff, RZ, 0xc0, !PT ;  /* 0x000000ff04047812 */ /* 0x020fe200078ec0ff */
[----:B------:R-:W-:Y:S01]  /*45c0*/  BSSY B1, `(.L_x_102) ;  /* 0x000000b000017945 */ /* 0x000fe20003800000 */
[----:B------:R-:W-:Y:S02]  /*45d0*/  ISETP.LT.OR P2, PT, R24, 0x9, !P2 ;  /* 0x000000091800780c */ /* 0x000fe40005741670 */
[----:B------:R-:W-:-:S05]  /*45e0*/  F2FP.F16.E5M2.UNPACK_B R4, R4 ;  /* 0x00000004ff04723e */ /* 0x000fca00020004ff */
[----:B0-2---:R-:W-:-:S05]  /*45f0*/  HADD2.F32 R3, -RZ, R4.H0_H0 ;  /* 0x20000004ff037230 */ /* 0x005fca0000004100 */
[----:B------:R-:W-:-:S04]  /*4600*/  FMUL R2, R3, R10 ;  /* 0x0000000a03027220 */ /* 0x000fc80000400000 */
[----:B------:R-:W-:-:S05]  /*4610*/  FFMA R2, R19, R9, R2 ;  /* 0x0000000913027223 */ /* 0x000fca0000000002 */
[----:B------:R-:W-:Y:S02]  /*4620*/  F2FP.SATFINITE.E5M2.F32.PACK_AB_MERGE_C R3, RZ, R2, RZ ;  /* 0x00000002ff03723e */ /* 0x000fe400048060ff */
[----:B------:R-:W-:-:S03]  /*4630*/  PRMT R2, RZ, 0x7610, R2 ;  /* 0x00007610ff027816 */ /* 0x000fc60000000002 */
[----:B------:R0:W-:Y:S01]  /*4640*/  @!P1 STG.E.U8 desc[UR22][R12.64+0x38], R3 ;  /* 0x000038030c009986 */ /* 0x0001e2000c101116 */
[----:B------:R-:W-:Y:S05]  /*4650*/  @P2 BRA `(.L_x_103) ;  /* 0x0000000000042947 */ /* 0x000fea0003800000 */
[----:B------:R2:W5:Y:S02]  /*4660*/  LDG.E.U8 R2, desc[UR22][R22.64+0x39] ;  /* 0x0000391616027981 */ /* 0x000564000c1e1100 */
.L_x_103:
[----:B------:R-:W-:Y:S05]  /*4670*/  BSYNC B1 ;  /* 0x0000000000017941 */ /* 0x000fea0003800000 */
.L_x_102:
[----:B------:R-:W-:Y:S05]  /*4680*/  @P2 BRA `(.L_x_104) ;  /* 0x0000000800602947 */ /* 0x000fea0003800000 */
[----:B-----5:R-:W-:-:S04]  /*4690*/  LOP3.LUT R2, R2, 0xff, RZ, 0xc0, !PT ;  /* 0x000000ff02027812 */ /* 0x020fc800078ec0ff */
[----:B------:R-:W-:-:S05]  /*46a0*/  F2FP.F16.E5M2.UNPACK_B R2, R2 ;  /* 0x00000002ff02723e */ /* 0x000fca00020004ff */
[----:B0-----:R-:W-:-:S05]  /*46b0*/  HADD2.F32 R3, -RZ, R2.H0_H0 ;  /* 0x20000002ff037230 */ /* 0x001fca0000004100 */
[----:B------:R-:W-:-:S04]  /*46c0*/  FMUL R3, R3, R10 ;  /* 0x0000000a03037220 */ /* 0x000fc80000400000 */
[----:B------:R-:W-:-:S05]  /*46d0*/  FFMA R3, R20, R9, R3 ;  /* 0x0000000914037223 */ /* 0x000fca0000000003 */
[----:B------:R-:W-:-:S05]  /*46e0*/  F2FP.SATFINITE.E5M2.F32.PACK_AB_MERGE_C R3, RZ, R3, RZ ;  /* 0x00000003ff03723e */ /* 0x000fca00048060ff */
[----:B------:R3:W-:Y:S01]  /*46f0*/  STG.E.U8 desc[UR22][R12.64+0x39], R3 ;  /* 0x000039030c007986 */ /* 0x0007e2000c101116 */
[----:B------:R-:W-:Y:S05]  /*4700*/  BRA `(.L_x_104) ;  /* 0x0000000800407947 */ /* 0x000fea0003800000 */
.L_x_39:
[----:B------:R-:W-:Y:S01]  /*4710*/  ISETP.GE.AND P4, PT, R25, 0x1, PT ;  /* 0x000000011900780c */ /* 0x000fe20003f86270 */
[-C--:B--2---:R-:W-:Y:S01]  /*4720*/  FMUL R83, R83, R9.reuse ;  /* 0x0000000953537220 */ /* 0x084fe20000400000 */
[----:B------:R-:W-:Y:S01]  /*4730*/  ISETP.GE.AND P1, PT, R25, 0x2, PT ;  /* 0x000000021900780c */ /* 0x000fe20003f26270 */
[-C--:B------:R-:W-:Y:S01]  /*4740*/  FMUL R84, R84, R9.reuse ;  /* 0x0000000954547220 */ /* 0x080fe20000400000 */
[C---:B------:R-:W-:Y:S01]  /*4750*/  ISETP.LT.OR P2, PT, R24.reuse, 0x1, !P4 ;  /* 0x000000011800780c */ /* 0x040fe20006741670 */
[-C--:B------:R-:W-:Y:S01]  /*4760*/  FMUL R81, R81, R9.reuse ;  /* 0x0000000951517220 */ /* 0x080fe20000400000 */
[----:B------:R-:W-:Y:S01]  /*4770*/  ISETP.LT.OR P3, PT, R24, 0x1, !P1 ;  /* 0x000000011800780c */ /* 0x000fe20004f61670 */
[-C--:B------:R-:W-:Y:S01]  /*4780*/  FMUL R82, R82, R9.reuse ;  /* 0x0000000952527220 */ /* 0x080fe20000400000 */
[----:B------:R-:W-:Y:S01]  /*4790*/  ISETP.LT.OR P4, PT, R24, 0x9, !P4 ;  /* 0x000000091800780c */ /* 0x000fe20006781670 */
[----:B------:R-:W-:Y:S01]  /*47a0*/  FMUL R79, R79, R9 ;  /* 0x000000094f4f7220 */ /* 0x000fe20000400000 */
[----:B------:R-:W-:Y:S01]  /*47b0*/  F2FP.SATFINITE.E5M2.F32.PACK_AB_MERGE_C R83, RZ, R83, RZ ;  /* 0x00000053ff53723e */ /* 0x000fe200048060ff */
[-C--:B------:R-:W-:Y:S01]  /*47c0*/  FMUL R80, R80, R9.reuse ;  /* 0x0000000950507220 */ /* 0x080fe20000400000 */
[----:B------:R-:W-:Y:S01]  /*47d0*/  F2FP.SATFINITE.E5M2.F32.PACK_AB_MERGE_C R15, RZ, R84, RZ ;  /* 0x00000054ff0f723e */ /* 0x000fe200048060ff */
[----:B------:R-:W-:Y:S01]  /*47e0*/  FMUL R77, R77, R9 ;  /* 0x000000094d4d7220 */ /* 0x000fe20000400000 */
[----:B------:R-:W-:Y:S01]  /*47f0*/  F2FP.SATFINITE.E5M2.F32.PACK_AB_MERGE_C R81, RZ, R81, RZ ;  /* 0x00000051ff51723e */ /* 0x000fe200048060ff */
[-C--:B------:R-:W-:Y:S01]  /*4800*/  FMUL R78, R78, R9.reuse ;  /* 0x000000094e4e7220 */ /* 0x080fe20000400000 */
[----:B------:R-:W-:Y:S01]  /*4810*/  ISETP.LT.OR P1, PT, R24, 0x9, !P1 ;  /* 0x000000091800780c */ /* 0x000fe20004f21670 */
[----:B------:R-:W-:Y:S01]  /*4820*/  @!P2 STG.E.U8 desc[UR22][R2.64], R83 ;  /* 0x000000530200a986 */ /* 0x000fe2000c101116 */
[----:B------:R-:W-:Y:S01]  /*4830*/  ISETP.GE.AND P2, PT, R25, 0x9, PT ;  /* 0x000000091900780c */ /* 0x000fe20003f46270 */
[----:B------:R-:W-:Y:S01]  /*4840*/  FMUL R75, R75, R9 ;  /* 0x000000094b4b7220 */ /* 0x000fe20000400000 */
[----:B------:R-:W-:Y:S01]  /*4850*/  F2FP.SATFINITE.E5M2.F32.PACK_AB_MERGE_C R79, RZ, R79, RZ ;  /* 0x0000004fff4f723e */ /* 0x000fe200048060ff */
[----:B------:R1:W-:Y:S01]  /*4860*/  @!P3 STG.E.U8 desc[UR22][R2.64+0x1], R15 ;  /* 0x0000010f0200b986 */ /* 0x0003e2000c101116 */
[----:B------:R-:W-:Y:S01]  /*4870*/  ISETP.GE.AND P3, PT, R25, 0xa, PT ;  /* 0x0000000a1900780c */ /* 0x000fe20003f66270 */
[-C--:B------:R-:W-:Y:S01]  /*4880*/  FMUL R76, R76, R9.reuse ;  /* 0x000000094c4c7220 */ /* 0x080fe20000400000 */
[----:B------:R-:W-:Y:S01]  /*4890*/  F2FP.SATFINITE.E5M2.F32.PACK_AB_MERGE_C R23, RZ, R80, RZ ;  /* 0x00000050ff17723e */ /* 0x000fe200048060ff */
[----:B------:R-:W-:Y:S01]  /*48a0*/  @!P4 STG.E.U8 desc[UR22][R12.64], R81 ;  /* 0x000000510c00c986 */ /* 0x000fe2000c101116 */
[----:B------:R-:W-:Y:S01]  /*48b0*/  ISETP.LT.OR P4, PT, R24, 0x1, !P2 ;  /* 0x000000011800780c */ /* 0x000fe20005781670 */
[-C--:B------:R-:W-:Y:S01]  /*48c0*/  FMUL R74, R74, R9.reuse ;  /* 0x000000094a4a7220 */ /* 0x080fe20000400000 */
[C---:B------:R-:W-:Y:S01]  /*48d0*/  ISETP.LT.OR P5, PT, R24.reuse, 0x1, !P3 ;  /* 0x000000011800780c */ /* 0x040fe20005fa1670 */
[-C--:B------:R-:W-:Y:S01]  /*48e0*/  FMUL R73, R73, R9.reuse ;  /* 0x0000000949497220 */ /* 0x080fe20000400000 */
[----:B------:R-:W-:Y:S01]  /*48f0*/  ISETP.LT.OR P2, PT, R24, 0x9, !P2 ;  /* 0x000000091800780c */ /* 0x000fe20005741670 */
[----:B------:R-:W-:Y:S01]  /*4900*/  FMUL R71, R71, R9 ;  /* 0x0000000947477220 */ /* 0x000fe20000400000 */
[----:B------:R-:W-:Y:S01]  /*4910*/  F2FP.SATFINITE.E5M2.F32.PACK_AB_MERGE_C R77, RZ, R77, RZ ;  /* 0x0000004dff4d723e */ /* 0x000fe200048060ff */
[-C--:B------:R-:W-:Y:S01]  /*4920*/  FMUL R72, R72, R9.reuse ;  /* 0x0000000948487220 */ /* 0x080fe20000400000 */
[----:B-1----:R-:W-:Y:S01]  /*4930*/  F2FP.SATFINITE.E5M2.F32.PACK_AB_MERGE_C R15, RZ, R82, RZ ;  /* 0x00000052ff0f723e */ /* 0x002fe200048060ff */
[-C--:B------:R-:W-:Y:S01]  /*4940*/  FMUL R70, R70, R9.reuse ;  /* 0x0000000946467220 */ /* 0x080fe20000400000 */
[----:B------:R-:W-:Y:S01]  /*4950*/  ISETP.LT.OR P3, PT, R24, 0x9, !P3 ;  /* 0x000000091800780c */ /* 0x000fe20005f61670 */
[-C--:B------:R-:W-:Y:S01]  /*4960*/  FMUL R69, R69, R9.reuse ;  /* 0x0000000945457220 */ /* 0x080fe20000400000 */
[----:B------:R-:W-:Y:S01]  /*4970*/  F2FP.SATFINITE.E5M2.F32.PACK_AB_MERGE_C R27, RZ, R78, RZ ;  /* 0x0000004eff1b723e */ /* 0x000fe200048060ff */
[----:B------:R1:W-:Y:S01]  /*4980*/  @!P1 STG.E.U8 desc[UR22][R12.64+0x1], R15 ;  /* 0x0000010f0c009986 */ /* 0x0003e2000c101116 */
[----:B------:R-:W-:Y:S01]  /*4990*/  ISETP.GE.AND P1, PT, R25, 0x11, PT ;  /* 0x000000111900780c */ /* 0x000fe20003f26270 */
[----:B------:R-:W-:Y:S01]  /*49a0*/  FMUL R67, R67, R9 ;  /* 0x0000000943437220 */ /* 0x000fe20000400000 */
[----:B------:R-:W-:Y:S01]  /*49b0*/  F2FP.SATFINITE.E5M2.F32.PACK_AB_MERGE_C R75, RZ, R75, RZ ;  /* 0x0000004bff4b723e */ /* 0x000fe200048060ff */
[----:B------:R-:W-:Y:S01]  /*49c0*/  @!P4 STG.E.U8 desc[UR22][R2.64+0x8], R79 ;  /* 0x0000084f0200c986 */ /* 0x000fe2000c101116 */
[----:B------:R-:W-:Y:S01]  /*49d0*/  ISETP.GE.AND P4, PT, R25, 0x12, PT ;  /* 0x000000121900780c */ /* 0x000fe20003f86270 */
[----:B------:R-:W-:Y:S01]  /*49e0*/  FMUL R68, R68, R9 ;  /* 0x0000000944447220 */ /* 0x000fe20000400000 */
[----:B------:R-:W-:Y:S01]  /*49f0*/  F2FP.SATFINITE.E5M2.F32.PACK_AB_MERGE_C R73, RZ, R73, RZ ;  /* 0x00000049ff49723e */ /* 0x000fe200048060ff */
[----:B------:R2:W-:Y:S01]  /*4a00*/  @!P5 STG.E.U8 desc[UR22][R2.64+0x9], R23 ;  /* 0x000009170200d986 */ /* 0x0005e2000c101116 */
[C---:B------:R-:W-:Y:S01]  /*4a10*/  ISETP.LT.OR P5, PT, R24.reuse, 0x1, !P4 ;  /* 0x000000011800780c */ /* 0x040fe200067a1670 */
[-C--:B------:R-:W-:Y:S01]  /*4a20*/  FMUL R65, R65, R9.reuse ;  /* 0x0000000941417220 */ /* 0x080fe20000400000 */
[C---:B------:R-:W-:Y:S01]  /*4a30*/  ISETP.LT.OR P4, PT, R24.reuse, 0x9, !P4 ;  /* 0x000000091800780c */ /* 0x040fe20006781670 */
[----:B------:R-:W-:Y:S01]  /*4a40*/  @!P2 STG.E.U8 desc[UR22][R12.64+0x8], R77 ;  /* 0x0000084d0c00a986 */ /* 0x000fe2000c101116 */
[----:B------:R-:W-:Y:S01]  /*4a50*/  ISETP.LT.OR P2, PT, R24, 0x1, !P1 ;  /* 0x000000011800780c */ /* 0x000fe20004f41670 */
[-C--:B------:R-:W-:Y:S01]  /*4a60*/  FMUL R66, R66, R9.reuse ;  /* 0x0000000942427220 */ /* 0x080fe20000400000 */
[----:B-1----:R-:W-:Y:S01]  /*4a70*/  F2FP.SATFINITE.E5M2.F32.PACK_AB_MERGE_C R15, RZ, R76, RZ ;  /* 0x0000004cff0f723e */ /* 0x002fe200048060ff */
[----:B------:R-:W-:Y:S01]  /*4a80*/  @!P3 STG.E.U8 desc[UR22][R12.64+0x9], R27 ;  /* 0x0000091b0c00b986 */ /* 0x000fe2000c101116 */
[----:B------:R-:W-:Y:S01]  /*4a90*/  ISETP.GE.AND P3, PT, R25, 0x19, PT ;  /* 0x000000191900780c */ /* 0x000fe20003f66270 */
[-C--:B------:R-:W-:Y:S01]  /*4aa0*/  FMUL R63, R63, R9.reuse ;  /* 0x000000093f3f7220 */ /* 0x080fe20000400000 */
[----:B------:R-:W-:Y:S01]  /*4ab0*/  ISETP.LT.OR P1, PT, R24, 0x9, !P1 ;  /* 0x000000091800780c */ /* 0x000fe20004f21670 */
[-C--:B------:R-:W-:Y:S01]  /*4ac0*/  FMUL R64, R64, R9.reuse ;  /* 0x0000000940407220 */ /* 0x080fe20000400000 */
[----:B------:R-:W-:Y:S01]  /*4ad0*/  ISETP.LT.OR P6, PT, R24, 0x1, !P3 ;  /* 0x000000011800780c */ /* 0x000fe20005fc1670 */
[----:B------:R1:W-:Y:S01]  /*4ae0*/  @!P5 STG.E.U8 desc[UR22][R2.64+0x11], R15 ;  /* 0x0000110f0200d986 */ /* 0x0003e2000c101116 */
[----:B--2---:R-:W-:Y:S01]  /*4af0*/  F2FP.SATFINITE.E5M2.F32.PACK_AB_MERGE_C R23, RZ, R74, RZ ;  /* 0x0000004aff17723e */ /* 0x004fe200048060ff */
[----:B------:R-:W-:Y:S01]  /*4b00*/  FMUL R62, R62, R9 ;  /* 0x000000093e3e7220 */ /* 0x000fe20000400000 */
[----:B------:R-:W-:Y:S01]  /*4b10*/  F2FP.SATFINITE.E5M2.F32.PACK_AB_MERGE_C R71, RZ, R71, RZ ;  /* 0x00000047ff47723e */ /* 0x000fe200048060ff */
[----:B------:R-:W-:Y:S01]  /*4b20*/  @!P2 STG.E.U8 desc[UR22][R2.64+0x10], R75 ;  /* 0x0000104b0200a986 */ /* 0x000fe2000c101116 */
[----:B------:R-:W-:Y:S01]  /*4b30*/  ISETP.GE.AND P2, PT, R25, 0x1a, PT ;  /* 0x0000001a1900780c */ /* 0x000fe20003f46270 */
[-C--:B------:R-:W-:Y:S01]  /*4b40*/  FMUL R61, R61, R9.reuse ;  /* 0x000000093d3d7220 */ /* 0x080fe20000400000 */
[C---:B------:R-:W-:Y:S01]  /*4b50*/  ISETP.LT.OR P3, PT, R24.reuse, 0x9, !P3 ;  /* 0x000000091800780c */ /* 0x040fe20005f61670 */
[----:B------:R2:W-:Y:S01]  /*4b60*/  @!P4 STG.E.U8 desc[UR22][R12.64+0x11], R23 ;  /* 0x000011170c00c986 */ /* 0x0005e2000c101116 */
[C---:B------:R-:W-:Y:S01]  /*4b70*/  ISETP.LT.OR P5, PT, R24.reuse, 0x1, !P2 ;  /* 0x000000011800780c */ /* 0x040fe200057a1670 */
[-C--:B------:R-:W-:Y:S01]  /*4b80*/  FMUL R59, R59, R9.reuse ;  /* 0x000000093b3b7220 */ /* 0x080fe20000400000 */
[----:B------:R-:W-:Y:S01]  /*4b90*/  ISETP.LT.OR P4, PT, R24, 0x9, !P2 ;  /* 0x000000091800780c */ /* 0x000fe20005781670 */
[----:B------:R-:W-:Y:S01]  /*4ba0*/  @!P1 STG.E.U8 desc[UR22][R12.64+0x10], R73 ;  /* 0x000010490c009986 */ /* 0x000fe2000c101116 */
[----:B-1----:R-:W-:Y:S01]  /*4bb0*/  F2FP.SATFINITE.E5M2.F32.PACK_AB_MERGE_C R15, RZ, R72, RZ ;  /* 0x00000048ff0f723e */ /* 0x002fe200048060ff */
[-C--:B------:R-:W-:Y:S01]  /*4bc0*/  FMUL R60, R60, R9.reuse ;  /* 0x000000093c3c7220 */ /* 0x080fe20000400000 */
[C---:B------:R-:W-:Y:S01]  /*4bd0*/  ISETP.GE.AND P1, PT, R25.reuse, 0x21, PT ;  /* 0x000000211900780c */ /* 0x040fe20003f26270 */
[----:B------:R-:W-:Y:S01]  /*4be0*/  @!P6 STG.E.U8 desc[UR22][R2.64+0x18], R71 ;  /* 0x000018470200e986 */ /* 0x000fe2000c101116 */
[----:B------:R-:W-:Y:S01]  /*4bf0*/  ISETP.GE.AND P2, PT, R25, 0x22, PT ;  /* 0x000000221900780c */ /* 0x000fe20003f46270 */
[-C--:B------:R-:W-:Y:S01]  /*4c00*/  FMUL R57, R57, R9.reuse ;  /* 0x0000000939397220 */ /* 0x080fe20000400000 */
[----:B------:R-:W-:Y:S01]  /*4c10*/  ISETP.LT.OR P6, PT, R24, 0x1, !P1 ;  /* 0x000000011800780c */ /* 0x000fe20004fc1670 */
[-C--:B------:R-:W-:Y:S01]  /*4c20*/  FMUL R58, R58, R9.reuse ;  /* 0x000000093a3a7220 */ /* 0x080fe20000400000 */
[----:B--2---:R-:W-:Y:S01]  /*4c30*/  F2FP.SATFINITE.E5M2.F32.PACK_AB_MERGE_C R23, RZ, R70, RZ ;  /* 0x00000046ff17723e */ /* 0x004fe200048060ff */
[----:B------:R1:W-:Y:S01]  /*4c40*/  @!P5 STG.E.U8 desc[UR22][R2.64+0x19], R15 ;  /* 0x0000190f0200d986 */ /* 0x0003e2000c101116 */
[----:B------:R-:W-:Y:S01]  /*4c50*/  ISETP.LT.OR P5, PT, R24, 0x1, !P2 ;  /* 0x000000011800780c */ /* 0x000fe200057a1670 */
[----:B------:R-:W-:Y:S01]  /*4c60*/  FMUL R21, R21, R9 ;  /* 0x0000000915157220 */ /* 0x000fe20000400000 */
[----:B------:R-:W-:Y:S01]  /*4c70*/  F2FP.SATFINITE.E5M2.F32.PACK_AB_MERGE_C R69, RZ, R69, RZ ;  /* 0x00000045ff45723e */ /* 0x000fe200048060ff */
[----:B------:R2:W-:Y:S01]  /*4c80*/  @!P4 STG.E.U8 desc[UR22][R12.64+0x19], R23 ;  /* 0x000019170c00c986 */ /* 0x0005e2000c101116 */
[----:B------:R-:W-:Y:S01]  /*4c90*/  F2FP.SATFINITE.E5M2.F32.PACK_AB_MERGE_C R67, RZ, R67, RZ ;  /* 0x00000043ff43723e */ /* 0x000fe200048060ff */
[-C--:B------:R-:W-:Y:S01]  /*4ca0*/  FMUL R56, R56, R9.reuse ;  /* 0x0000000938387220 */ /* 0x080fe20000400000 */
[----:B------:R-:W-:Y:S01]  /*4cb0*/  F2FP.SATFINITE.E5M2.F32.PACK_AB_MERGE_C R27, RZ, R68, RZ ;  /* 0x00000044ff1b723e */ /* 0x000fe200048060ff */
[----:B------:R-:W-:Y:S01]  /*4cc0*/  @!P3 STG.E.U8 desc[UR22][R12.64+0x18], R69 ;  /* 0x000018450c00b986 */ /* 0x000fe2000c101116 */
[C---:B------:R-:W-:Y:S01]  /*4cd0*/  ISETP.LT.OR P4, PT, R24.reuse, 0x9, !P2 ;  /* 0x000000091800780c */ /* 0x040fe20005781670 */
[-C--:B------:R-:W-:Y:S01]  /*4ce0*/  FMUL R19, R19, R9.reuse ;  /* 0x0000000913137220 */ /* 0x080fe20000400000 */
[C---:B------:R-:W-:Y:S01]  /*4cf0*/  ISETP.GE.AND P3, PT, R25.reuse, 0x29, PT ;  /* 0x000000291900780c */ /* 0x040fe20003f66270 */
[----:B------:R-:W-:Y:S01]  /*4d00*/  @!P6 STG.E.U8 desc[UR22][R2.64+0x20], R67 ;  /* 0x000020430200e986 */ /* 0x000fe2000c101116 */
[----:B------:R-:W-:Y:S01]  /*4d10*/  ISETP.LT.OR P1, PT, R24, 0x9, !P1 ;  /* 0x000000091800780c */ /* 0x000fe20004f21670 */
[----:B------:R-:W-:Y:S01]  /*4d20*/  FMUL R20, R20, R9 ;  /* 0x0000000914147220 */ /* 0x000fe20000400000 */
[----:B------:R-:W-:Y:S01]  /*4d30*/  ISETP.GE.AND P2, PT, R25, 0x2a, PT ;  /* 0x0000002a1900780c */ /* 0x000fe20003f46270 */
[----:B------:R-:W-:Y:S01]  /*4d40*/  @!P5 STG.E.U8 desc[UR22][R2.64+0x21], R27 ;  /* 0x0000211b0200d986 */ /* 0x000fe2000c101116 */
[----:B------:R-:W-:-:S02]  /*4d50*/  ISETP.LT.OR P6, PT, R24, 0x1, !P3 ;  /* 0x000000011800780c */ /* 0x000fc40005fc1670 */
[C---:B------:R-:W-:Y:S02]  /*4d60*/  ISETP.LT.OR P5, PT, R24.reuse, 0x1, !P2 ;  /* 0x000000011800780c */ /* 0x040fe400057a1670 */
[----:B------:R-:W-:Y:S02]  /*4d70*/  F2FP.SATFINITE.E5M2.F32.PACK_AB_MERGE_C R65, RZ, R65, RZ ;  /* 0x00000041ff41723e */ /* 0x000fe400048060ff */
[----:B-1----:R-:W-:Y:S02]  /*4d80*/  F2FP.SATFINITE.E5M2.F32.PACK_AB_MERGE_C R15, RZ, R66, RZ ;  /* 0x00000042ff0f723e */ /* 0x002fe400048060ff */
[----:B------:R-:W-:Y:S01]  /*4d90*/  F2FP.SATFINITE.E5M2.F32.PACK_AB_MERGE_C R63, RZ, R63, RZ ;  /* 0x0000003fff3f723e */ /* 0x000fe200048060ff */
[----:B------:R-:W-:Y:S01]  /*4da0*/  @!P1 STG.E.U8 desc[UR22][R12.64+0x20], R65 ;  /* 0x000020410c009986 */ /* 0x000fe2000c101116 */
[----:B--2---:R-:W-:Y:S02]  /*4db0*/  F2FP.SATFINITE.E5M2.F32.PACK_AB_MERGE_C R23, RZ, R64, RZ ;  /* 0x00000040ff17723e */ /* 0x004fe400048060ff */
[C---:B------:R-:W-:Y:S01]  /*4dc0*/  ISETP.LT.OR P2, PT, R24.reuse, 0x9, !P2 ;  /* 0x000000091800780c */ /* 0x040fe20005741670 */
[----:B------:R1:W-:Y:S01]  /*4dd0*/  @!P4 STG.E.U8 desc[UR22][R12.64+0x21], R15 ;  /* 0x0000210f0c00c986 */ /* 0x0003e2000c101116 */
[----:B------:R-:W-:-:S02]  /*4de0*/  ISETP.LT.OR P3, PT, R24, 0x9, !P3 ;  /* 0x000000091800780c */ /* 0x000fc40005f61670 */
[C---:B------:R-:W-:Y:S01]  /*4df0*/  ISETP.GE.AND P4, PT, R25.reuse, 0x31, PT ;  /* 0x000000311900780c */ /* 0x040fe20003f86270 */
[----:B------:R-:W-:Y:S01]  /*4e00*/  @!P6 STG.E.U8 desc[UR22][R2.64+0x28], R63 ;  /* 0x0000283f0200e986 */ /* 0x000fe2000c101116 */
[----:B------:R-:W-:Y:S02]  /*4e10*/  ISETP.GE.AND P1, PT, R25, 0x32, PT ;  /* 0x000000321900780c */ /* 0x000fe40003f26270 */
[----:B------:R-:W-:Y:S01]  /*4e20*/  F2FP.SATFINITE.E5M2.F32.PACK_AB_MERGE_C R61, RZ, R61, RZ ;  /* 0x0000003dff3d723e */ /* 0x000fe200048060ff */
[----:B------:R2:W-:Y:S01]  /*4e30*/  @!P5 STG.E.U8 desc[UR22][R2.64+0x29], R23 ;  /* 0x000029170200d986 */ /* 0x0005e2000c101116 */
[C---:B------:R-:W-:Y:S02]  /*4e40*/  ISETP.LT.OR P5, PT, R24.reuse, 0x1, !P4 ;  /* 0x000000011800780c */ /* 0x040fe400067a1670 */
[----:B------:R-:W-:Y:S02]  /*4e50*/  ISETP.LT.OR P6, PT, R24, 0x1, !P1 ;  /* 0x000000011800780c */ /* 0x000fe40004fc1670 */
[----:B-1----:R-:W-:Y:S01]  /*4e60*/  F2FP.SATFINITE.E5M2.F32.PACK_AB_MERGE_C R15, RZ, R62, RZ ;  /* 0x0000003eff0f723e */ /* 0x002fe200048060ff */
[----:B------:R-:W-:Y:S01]  /*4e70*/  @!P3 STG.E.U8 desc[UR22][R12.64+0x28], R61 ;  /* 0x0000283d0c00b986 */ /* 0x000fe2000c101116 */
[----:B------:R-:W-:-:S02]  /*4e80*/  F2FP.SATFINITE.E5M2.F32.PACK_AB_MERGE_C R59, RZ, R59, RZ ;  /* 0x0000003bff3b723e */ /* 0x000fc400048060ff */
[C---:B------:R-:W-:Y:S01]  /*4e90*/  ISETP.GE.AND P3, PT, R25.reuse, 0x3a, PT ;  /* 0x0000003a1900780c */ /* 0x040fe20003f66270 */
[----:B------:R1:W-:Y:S01]  /*4ea0*/  @!P2 STG.E.U8 desc[UR22][R12.64+0x29], R15 ;  /* 0x0000290f0c00a986 */ /* 0x0003e2000c101116 */
[C---:B------:R-:W-:Y:S02]  /*4eb0*/  ISETP.LT.OR P2, PT, R24.reuse, 0x9, !P4 ;  /* 0x000000091800780c */ /* 0x040fe40006741670 */
[----:B--2---:R-:W-:Y:S01]  /*4ec0*/  F2FP.SATFINITE.E5M2.F32.PACK_AB_MERGE_C R23, RZ, R60, RZ ;  /* 0x0000003cff17723e */ /* 0x004fe200048060ff */
[----:B------:R-:W-:Y:S01]  /*4ed0*/  @!P5 STG.E.U8 desc[UR22][R2.64+0x30], R59 ;  /* 0x0000303b0200d986 */ /* 0x000fe2000c101116 */
[----:B------:R-:W-:Y:S02]  /*4ee0*/  ISETP.GE.AND P4, PT, R25, 0x39, PT ;  /* 0x000000391900780c */ /* 0x000fe40003f86270 */
[C---:B------:R-:W-:Y:S01]  /*4ef0*/  ISETP.LT.OR P1, PT, R24.reuse, 0x9, !P1 ;  /* 0x000000091800780c */ /* 0x040fe20004f21670 */
[----:B------:R2:W-:Y:S01]  /*4f00*/  @!P6 STG.E.U8 desc[UR22][R2.64+0x31], R23 ;  /* 0x000031170200e986 */ /* 0x0005e2000c101116 */
[----:B------:R-:W-:-:S02]  /*4f10*/  ISETP.LT.OR P5, PT, R24, 0x1, !P4 ;  /* 0x000000011800780c */ /* 0x000fc400067a1670 */
[C---:B------:R-:W-:Y:S02]  /*4f20*/  ISETP.LT.OR P6, PT, R24.reuse, 0x1, !P3 ;  /* 0x000000011800780c */ /* 0x040fe40005fc1670 */
[C---:B------:R-:W-:Y:S02]  /*4f30*/  ISETP.LT.OR P4, PT, R24.reuse, 0x9, !P4 ;  /* 0x000000091800780c */ /* 0x040fe40006781670 */
[----:B------:R-:W-:Y:S02]  /*4f40*/  ISETP.LT.OR P3, PT, R24, 0x9, !P3 ;  /* 0x000000091800780c */ /* 0x000fe40005f61670 */
[----:B------:R-:W-:Y:S02]  /*4f50*/  F2FP.SATFINITE.E5M2.F32.PACK_AB_MERGE_C R57, RZ, R57, RZ ;  /* 0x00000039ff39723e */ /* 0x000fe400048060ff */
[----:B-1----:R-:W-:Y:S02]  /*4f60*/  F2FP.SATFINITE.E5M2.F32.PACK_AB_MERGE_C R15, RZ, R58, RZ ;  /* 0x0000003aff0f723e */ /* 0x002fe400048060ff */
[----:B------:R-:W-:Y:S01]  /*4f70*/  F2FP.SATFINITE.E5M2.F32.PACK_AB_MERGE_C R21, RZ, R21, RZ ;  /* 0x00000015ff15723e */ /* 0x000fe200048060ff */
[----:B------:R1:W-:Y:S01]  /*4f80*/  @!P2 STG.E.U8 desc[UR22][R12.64+0x30], R57 ;  /* 0x000030390c00a986 */ /* 0x0003e2000c101116 */
[----:B--2---:R-:W-:-:S02]  /*4f90*/  F2FP.SATFINITE.E5M2.F32.PACK_AB_MERGE_C R23, RZ, R56, RZ ;  /* 0x00000038ff17723e */ /* 0x004fc400048060ff */
[----:B------:R-:W-:Y:S01]  /*4fa0*/  F2FP.SATFINITE.E5M2.F32.PACK_AB_MERGE_C R19, RZ, R19, RZ ;  /* 0x00000013ff13723e */ /* 0x000fe200048060ff */
[----:B------:R1:W-:Y:S01]  /*4fb0*/  @!P1 STG.E.U8 desc[UR22][R12.64+0x31], R15 ;  /* 0x0000310f0c009986 */ /* 0x0003e2000c101116 */
[----:B------:R-:W-:-:S03]  /*4fc0*/  F2FP.SATFINITE.E5M2.F32.PACK_AB_MERGE_C R25, RZ, R20, RZ ;  /* 0x00000014ff19723e */ /* 0x000fc600048060ff */
[----:B------:R1:W-:Y:S04]  /*4fd0*/  @!P5 STG.E.U8 desc[UR22][R2.64+0x38], R21 ;  /* 0x000038150200d986 */ /* 0x0003e8000c101116 */
[----:B------:R1:W-:Y:S04]  /*4fe0*/  @!P6 STG.E.U8 desc[UR22][R2.64+0x39], R23 ;  /* 0x000039170200e986 */ /* 0x0003e8000c101116 */
[----:B------:R1:W-:Y:S04]  /*4ff0*/  @!P4 STG.E.U8 desc[UR22][R12.64+0x38], R19 ;  /* 0x000038130c00c986 */ /* 0x0003e8000c101116 */
[----:B------:R1:W-:Y:S02]  /*5000*/  @!P3 STG.E.U8 desc[UR22][R12.64+0x39], R25 ;  /* 0x000039190c00b986 */ /* 0x0003e4000c101116 */
.L_x_104:
[----:B------:R-:W-:Y:S05]  /*5010*/  BSYNC B0 ;  /* 0x0000000000007941 */ /* 0x000fea0003800000 */
.L_x_38:
[----:B-1---5:R-:W-:Y:S01]  /*5020*/  IMAD.U32 R2, RZ, RZ, UR20 ;  /* 0x00000014ff027e24 */ /* 0x022fe2000f8e00ff */
[----:B------:R-:W-:Y:S01]  /*5030*/  ULDC.64 UR4, c[0x0][0x650] ;  /* 0x0001940000047ab9 */ /* 0x000fe20000000a00 */
[----:B0--3--:R-:W-:Y:S01]  /*5040*/  IMAD.U32 R3, RZ, RZ, UR21 ;  /* 0x00000015ff037e24 */ /* 0x009fe2000f8e00ff */
[----:B------:R0:W-:Y:S01]  /*5050*/  SYNCS.ARRIVE.TRANS64.A1T0 RZ, [R17+UR33], RZ ;  /* 0x000000ff11ff79a7 */ /* 0x0001e20008100021 */
[----:B------:R-:W-:Y:S01]  /*5060*/  IMAD.U32 R3, RZ, RZ, UR13 ;  /* 0x0000000dff037e24 */ /* 0x000fe2000f8e00ff */
[C---:B------:R-:W-:Y:S01]  /*5070*/  LEA R0, P1, R2.reuse, R0, 0x1 ;  /* 0x0000000002007211 */ /* 0x040fe200078208ff */
[----:B------:R-:W-:Y:S01]  /*5080*/  IMAD.MOV.U32 R4, RZ, RZ, -0x1 ;  /* 0xffffffffff047424 */ /* 0x000fe200078e00ff */
[----:B------:R-:W-:Y:S02]  /*5090*/  PRMT R12, RZ, 0x7610, R12 ;  /* 0x00007610ff0c7816 */ /* 0x000fe4000000000c */
[----:B------:R-:W-:Y:S01]  /*50a0*/  LEA.HI.X R5, R2, R5, R3, 0x1, P1 ;  /* 0x0000000502057211 */ /* 0x000fe200008f0c03 */
[----:B------:R-:W-:Y:S01]  /*50b0*/  IMAD.MOV.U32 R2, RZ, RZ, -0x1 ;  /* 0xffffffffff027424 */ /* 0x000fe200078e00ff */
[----:B------:R-:W-:Y:S01]  /*50c0*/  ISETP.GE.U32.AND P1, PT, R0, UR4, PT ;  /* 0x0000000400007c0c */ /* 0x000fe2000bf26070 */
[----:B------:R-:W-:-:S03]  /*50d0*/  IMAD.MOV.U32 R3, RZ, RZ, -0x1 ;  /* 0xffffffffff037424 */ /* 0x000fc600078e00ff */
[----:B------:R-:W-:-:S13]  /*50e0*/  ISETP.GE.U32.AND.EX P1, PT, R5, UR5, PT, P1 ;  /* 0x0000000505007c0c */ /* 0x000fda000bf26110 */
[----:B0-----:R-:W-:Y:S05]  /*50f0*/  @P1 BRA `(.L_x_105) ;  /* 0x0000000400881947 */ /* 0x001fea0003800000 */
[----:B------:R-:W0:Y:S01]  /*5100*/  S2UR UR8, SR_CTAID.X ;  /* 0x00000000000879c3 */ /* 0x000e220000002500 */
[----:B------:R-:W-:Y:S01]  /*5110*/  ULDC.64 UR4, c[0x0][0x628] ;  /* 0x00018a0000047ab9 */ /* 0x000fe20000000a00 */
[----:B------:R-:W-:Y:S01]  /*5120*/  ULDC UR6, c[0x0][0x150] ;  /* 0x0000540000067ab9 */ /* 0x000fe20000000800 */
[----:B------:R-:W-:Y:S01]  /*5130*/  ISETP.NE.U32.AND P1, PT, RZ, UR4, PT ;  /* 0x00000004ff007c0c */ /* 0x000fe2000bf25070 */
[----:B------:R-:W-:Y:S01]  /*5140*/  ULDC UR28, c[0x0][0x630] ;  /* 0x00018c00001c7ab9 */ /* 0x000fe20000000800 */
[C---:B------:R-:W-:Y:S01]  /*5150*/  R2UR UR29, R0.reuse ;  /* 0x00000000001d72ca */ /* 0x040fe200000e0000 */
[----:B------:R-:W-:Y:S01]  /*5160*/  ULDC UR34, c[0x0][0x154] ;  /* 0x0000550000227ab9 */ /* 0x000fe20000000800 */
[----:B------:R-:W-:Y:S01]  /*5170*/  ISETP.NE.AND.EX P1, PT, RZ, UR5, PT, P1 ;  /* 0x00000005ff007c0c */ /* 0x000fe2000bf25310 */
[----:B------:R-:W1:Y:S01]  /*5180*/  S2UR UR35, SR_CTAID.Y ;  /* 0x00000000002379c3 */ /* 0x000e620000002600 */
[----:B------:R-:W-:Y:S02]  /*5190*/  R2UR UR30, R5 ;  /* 0x00000000051e72ca */ /* 0x000fe400000e0000 */
[----:B------:R-:W-:-:S02]  /*51a0*/  R2UR UR26, R0 ;  /* 0x00000000001a72ca */ /* 0x000fc400000e0000 */
[----:B------:R-:W-:Y:S02]  /*51b0*/  R2UR UR27, R5 ;  /* 0x00000000051b72ca */ /* 0x000fe400000e0000 */
[----:B0-----:R-:W-:-:S05]  /*51c0*/  I2FP.F32.U32 R2, UR8 ;  /* 0x0000000800027c45 */ /* 0x001fca0008201000 */
[----:B------:R-:W-:-:S04]  /*51d0*/  FMUL R2, R2, UR6 ;  /* 0x0000000602027c20 */ /* 0x000fc80008400000 */
[----:B------:R0:W3:Y:S01]  /*51e0*/  F2I.U32.TRUNC.NTZ R3, R2 ;  /* 0x0000000200037305 */ /* 0x0000e2000020f000 */
[----:B-1----:R-:W-:Y:S05]  /*51f0*/  @!P1 BRA `(.L_x_106) ;  /* 0x0000000000309947 */ /* 0x002fea0003800000 */
        /* <DEDUP_REMOVED lines=12> */
.L_x_106:
[----:B0-----:R-:W-:Y:S01]  /*52c0*/  I2FP.F32.U32 R2, UR35 ;  /* 0x0000002300027c45 */ /* 0x001fe20008201000 */
[----:B------:R-:W-:Y:S02]  /*52d0*/  USHF.R.U64 UR6, UR26, UR28, UR27 ;  /* 0x0000001c1a067299 */ /* 0x000fe4000800121b */
[----:B------:R-:W-:Y:S01]  /*52e0*/  USHF.R.U32.HI UR4, URZ, UR28, UR27 ;  /* 0x0000001c3f047299 */ /* 0x000fe2000801161b */
[----:B---3--:R-:W-:Y:S01]  /*52f0*/  R2UR UR28, R3 ;  /* 0x00000000031c72ca */ /* 0x008fe200000e0000 */
[----:B------:R-:W-:Y:S01]  /*5300*/  UIADD3 UR24, UP0, URZ, -UR6, URZ ;  /* 0x800000063f187290 */ /* 0x000fe2000ff1e03f */
[----:B------:R-:W-:Y:S01]  /*5310*/  FMUL R2, R2, UR34 ;  /* 0x0000002202027c20 */ /* 0x000fe20008400000 */
[----:B------:R-:W-:Y:S01]  /*5320*/  ULDC.64 UR26, c[0x0][0x620] ;  /* 0x00018800001a7ab9 */ /* 0x000fe20000000a00 */
[----:B------:R-:W-:Y:S01]  /*5330*/  UMOV UR10, UR29 ;  /* 0x0000001d000a7c82 */ /* 0x000fe20008000000 */
[----:B------:R-:W-:Y:S01]  /*5340*/  UIADD3.X UR4, URZ, ~UR4, URZ, UP0, !UPT ;  /* 0x800000043f047290 */ /* 0x000fe200087fe43f */
[----:B------:R-:W-:-:S02]  /*5350*/  UMOV UR11, UR30 ;  /* 0x0000001e000b7c82 */ /* 0x000fc40008000000 */
[----:B------:R-:W0:Y:S01]  /*5360*/  F2I.U32.TRUNC.NTZ R2, R2 ;  /* 0x0000000200027305 */ /* 0x000e22000020f000 */
[----:B------:R-:W-:Y:S02]  /*5370*/  UIMAD UR4, UR4, UR26, URZ ;  /* 0x0000001a040472a4 */ /* 0x000fe4000f8e023f */
[----:B------:R-:W-:Y:S02]  /*5380*/  UIMAD.WIDE.U32 UR10, UR24, UR26, UR10 ;  /* 0x0000001a180a72a5 */ /* 0x000fe4000f8e000a */
[----:B------:R-:W-:Y:S01]  /*5390*/  UIMAD UR24, UR24, UR27, UR4 ;  /* 0x0000001b181872a4 */ /* 0x000fe2000f8e0204 */
[----:B------:R-:W-:Y:S01]  /*53a0*/  ULDC UR38, c[0x0][0x658] ;  /* 0x0001960000267ab9 */ /* 0x000fe20000000800 */
[----:B------:R-:W-:Y:S02]  /*53b0*/  UMOV UR25, 0xffffffff ;  /* 0xffffffff00197882 */ /* 0x000fe40000000000 */
[----:B------:R-:W-:Y:S01]  /*53c0*/  UIADD3 UR11, UR11, UR24, URZ ;  /* 0x000000180b0b7290 */ /* 0x000fe2000fffe03f */
[----:B------:R-:W-:Y:S01]  /*53d0*/  ULDC UR26, c[0x0][0x618] ;  /* 0x00018600001a7ab9 */ /* 0x000fe20000000800 */
[----:B------:R-:W-:Y:S01]  /*53e0*/  ULDC.64 UR4, c[0x0][0x640] ;  /* 0x0001900000047ab9 */ /* 0x000fe20000000a00 */
[----:B------:R-:W-:Y:S01]  /*53f0*/  USHF.L.U32 UR34, UR25, UR38, URZ ;  /* 0x0000002619227299 */ /* 0x000fe2000800063f */
[----:B------:R-:W-:Y:S01]  /*5400*/  ISETP.NE.U32.AND P1, PT, RZ, UR4, PT ;  /* 0x00000004ff007c0c */ /* 0x000fe2000bf25070 */
[----:B------:R-:W-:Y:S01]  /*5410*/  USHF.R.U64 UR25, UR10, UR26, UR11 ;  /* 0x0000001a0a197299 */ /* 0x000fe2000800120b */
[----:B0-----:R-:W-:Y:S01]  /*5420*/  R2UR UR29, R2 ;  /* 0x00000000021d72ca */ /* 0x001fe200000e0000 */
[----:B------:R-:W-:Y:S01]  /*5430*/  USHF.R.U32.HI UR10, URZ, UR26, UR11 ;  /* 0x0000001a3f0a7299 */ /* 0x000fe2000801160b */
[----:B------:R-:W-:Y:S01]  /*5440*/  ISETP.NE.AND.EX P1, PT, RZ, UR5, PT, P1 ;  /* 0x00000005ff007c0c */ /* 0x000fe2000bf25310 */
[----:B------:R-:W-:Y:S01]  /*5450*/  ULDC UR36, c[0x0][0x608] ;  /* 0x0001820000247ab9 */ /* 0x000fe20000000800 */
[----:B------:R-:W-:-:S02]  /*5460*/  ULOP3.LUT UR39, URZ, UR34, URZ, 0x33, !UPT ;  /* 0x000000223f277292 */ /* 0x000fc4000f8e333f */
[----:B------:R-:W-:Y:S02]  /*5470*/  USHF.R.U64 UR34, UR25, UR36, UR10 ;  /* 0x0000002419227299 */ /* 0x000fe4000800120a */
[----:B------:R-:W-:Y:S02]  /*5480*/  USHF.R.U32.HI UR10, URZ, UR36, UR10 ;  /* 0x000000243f0a7299 */ /* 0x000fe4000801160a */
[----:B------:R-:W-:Y:S02]  /*5490*/  UIADD3 UR28, -UR28, URZ, URZ ;  /* 0x0000003f1c1c7290 */ /* 0x000fe4000fffe13f */
[----:B------:R-:W-:Y:S01]  /*54a0*/  USHF.R.U64 UR36, UR34, UR38, UR10 ;  /* 0x0000002622247299 */ /* 0x000fe2000800120a */
[----:B------:R-:W-:Y:S01]  /*54b0*/  UMOV UR30, 0x1 ;  /* 0x00000001001e7882 */ /* 0x000fe20000000000 */
[----:B------:R-:W-:Y:S01]  /*54c0*/  ULDC UR27, c[0x0][0x144] ;  /* 0x00005100001b7ab9 */ /* 0x000fe20000000800 */
[----:B------:R-:W-:Y:S01]  /*54d0*/  UIADD3 UR37, -UR29, URZ, URZ ;  /* 0x0000003f1d257290 */ /* 0x000fe2000fffe13f */
[----:B------:R-:W-:Y:S01]  /*54e0*/  ULDC UR9, c[0x0][0x600] ;  /* 0x0001800000097ab9 */ /* 0x000fe20000000800 */
[----:B------:R-:W-:-:S02]  /*54f0*/  USHF.L.U32 UR30, UR30, UR38, URZ ;  /* 0x000000261e1e7299 */ /* 0x000fc4000800063f */
[----:B------:R-:W-:Y:S02]  /*5500*/  USHF.R.U32.HI UR29, URZ, UR38, UR10 ;  /* 0x000000263f1d7299 */ /* 0x000fe4000801160a */
[----:B------:R-:W-:Y:S02]  /*5510*/  UIMAD UR38, UR27, UR28, UR8 ;  /* 0x0000001c1b2672a4 */ /* 0x000fe4000f8e0208 */
[----:B------:R-:W-:Y:S01]  /*5520*/  UIADD3 UR24, UR9, -0x1, URZ ;  /* 0xffffffff09187890 */ /* 0x000fe2000fffe03f */
[----:B------:R-:W-:Y:S01]  /*5530*/  ULDC UR42, c[0x0][0x148] ;  /* 0x00005200002a7ab9 */ /* 0x000fe20000000800 */
[----:B------:R-:W-:Y:S01]  /*5540*/  ULDC UR40, c[0x0][0x648] ;  /* 0x0001920000287ab9 */ /* 0x000fe20000000800 */
[----:B------:R-:W-:Y:S01]  /*5550*/  ULDC UR41, c[0x0][0x638] ;  /* 0x00018e0000297ab9 */ /* 0x000fe20000000800 */
[----:B------:R-:W-:Y:S01]  /*5560*/  UMOV UR28, UR36 ;  /* 0x00000024001c7c82 */ /* 0x000fe20008000000 */
[----:B------:R-:W-:Y:S07]  /*5570*/  @!P1 BRA `(.L_x_107) ;  /* 0x0000000000289947 */ /* 0x000fee0003800000 */
        /* <DEDUP_REMOVED lines=10> */
.L_x_107:
[----:B------:R-:W-:Y:S01]  /*5620*/  USHF.R.U64 UR4, UR28, UR40, UR29 ;  /* 0x000000281c047299 */ /* 0x000fe2000800121d */
[----:B------:R-:W-:Y:S01]  /*5630*/  IMAD.MOV.U32 R12, RZ, RZ, 0x1 ;  /* 0x00000001ff0c7424 */ /* 0x000fe200078e00ff */
[----:B------:R-:W-:Y:S01]  /*5640*/  ULOP3.LUT UR34, UR34, UR39, URZ, 0xc0, !UPT ;  /* 0x0000002722227292 */ /* 0x000fe2000f8ec03f */
[----:B------:R-:W-:Y:S01]  /*5650*/  IMAD.U32 R4, RZ, RZ, UR6 ;  /* 0x00000006ff047e24 */ /* 0x000fe2000f8e00ff */
[----:B------:R-:W-:Y:S02]  /*5660*/  UIADD3 UR5, -UR4, URZ, URZ ;  /* 0x0000003f04057290 */ /* 0x000fe4000fffe13f */
[----:B------:R-:W-:Y:S02]  /*5670*/  @UP2 UIMAD UR38, UR42, UR37, UR35 ;  /* 0x000000252a2622a4 */ /* 0x000fe4000f8e0223 */
[----:B------:R-:W-:Y:S02]  /*5680*/  ULOP3.LUT UR24, UR25, UR24, URZ, 0xc0, !UPT ;  /* 0x0000001819187292 */ /* 0x000fe4000f8ec03f */
[----:B------:R-:W-:-:S02]  /*5690*/  UIMAD UR4, UR30, UR4, UR34 ;  /* 0x000000041e0472a4 */ /* 0x000fc4000f8e0222 */
        /* <DEDUP_REMOVED lines=8> */
.L_x_105:
[----:B------:R-:W-:Y:S01]  /*5720*/  UIADD3 UR15, UR32, UR15, URZ ;  /* 0x0000000f200f7290 */ /* 0x000fe2000fffe03f */
[----:B------:R-:W-:Y:S02]  /*5730*/  LOP3.LUT P1, RZ, R12, 0xff, RZ, 0xc0, !PT ;  /* 0x000000ff0cff7812 */ /* 0x000fe4000782c0ff */
[----:B------:R-:W-:Y:S01]  /*5740*/  LOP3.LUT R85, R85, 0x1, RZ, 0x3c, !PT ;  /* 0x0000000155557812 */ /* 0x000fe200078e3cff */
[----:B------:R-:W-:Y:S02]  /*5750*/  USHF.R.U32.HI UR4, URZ, 0x2, UR15 ;  /* 0x000000023f047899 */ /* 0x000fe4000801160f */
[----:B------:R-:W-:Y:S02]  /*5760*/  UISETP.GT.U32.AND UP0, UPT, UR15, 0x3, UPT ;  /* 0x000000030f00788c */ /* 0x000fe4000bf04070 */
[----:B------:R-:W-:Y:S02]  /*5770*/  ULOP3.LUT UR4, UR4, 0x1, URZ, 0xc0, !UPT ;  /* 0x0000000104047892 */ /* 0x000fe4000f8ec03f */
[----:B------:R-:W-:-:S02]  /*5780*/  UISETP.LT.U32.AND UP0, UPT, UR32, 0x4, UP0 ;  /* 0x000000042000788c */ /* 0x000fc40008701070 */
[----:B------:R-:W-:Y:S02]  /*5790*/  UISETP.NE.U32.AND UP1, UPT, UR4, 0x1, UPT ;  /* 0x000000010400788c */ /* 0x000fe4000bf25070 */
[----:B------:R-:W-:Y:S02]  /*57a0*/  USEL UR5, URZ, 0x1, !UP0 ;  /* 0x000000013f057887 */ /* 0x000fe4000c000000 */
[----:B------:R-:W-:Y:S02]  /*57b0*/  UISETP.GT.U32.AND UP1, UPT, UR32, 0x3, !UP1 ;  /* 0x000000032000788c */ /* 0x000fe4000cf24070 */
[----:B------:R-:W-:Y:S02]  /*57c0*/  ULOP3.LUT UR15, UR15, 0x3, URZ, 0xc0, !UPT ;  /* 0x000000030f0f7892 */ /* 0x000fe4000f8ec03f */
[----:B------:R-:W-:-:S04]  /*57d0*/  USEL UR4, URZ, 0x1, !UP1 ;  /* 0x000000013f047887 */ /* 0x000fc8000c800000 */
[----:B------:R-:W-:Y:S01]  /*57e0*/  ULOP3.LUT UR17, UR4, UR17, UR5, 0x96, !UPT ;  /* 0x0000001104117292 */ /* 0x000fe2000f8e9605 */
[----:B------:R-:W-:Y:S11]  /*57f0*/  @P1 BRA `(.L_x_108) ;  /* 0xffffffbc00c41947 */ /* 0x000ff6000383ffff */
[----:B------:R-:W-:Y:S05]  /*5800*/  EXIT ;  /* 0x000000000000794d */ /* 0x000fea0003800000 */
.L_x_16:
[----:B------:R-:W-:-:S08]  /*5810*/  ISETP.NE.AND P0, PT, RZ, UR6, PT ;  /* 0x00000006ff007c0c */ /* 0x000fd0000bf05270 */
[----:B--2-45:R-:W0:-:S00]  /*5820*/  USETMAXREG.DEALLOC.CTAPOOL 0x28 ;  /* 0x00000028000079c8 */ /* 0x034e0000080e0500 */
[----:B------:R-:W-:Y:S05]  /*5830*/  @P0 EXIT ;  /* 0x000000000000094d */ /* 0x000fea0003800000 */
[----:B0-----:R-:W-:Y:S01]  /*5840*/  LOP3.LUT P0, RZ, R11, 0xff, RZ, 0xc0, !PT ;  /* 0x000000ff0bff7812 */ /* 0x001fe2000780c0ff */
[----:B------:R-:W-:Y:S02]  /*5850*/  IMAD.MOV.U32 R11, RZ, RZ, 0x1 ;  /* 0x00000001ff0b7424 */ /* 0x000fe400078e00ff */
[----:B------:R-:W-:-:S10]  /*5860*/  IMAD.MOV.U32 R10, RZ, RZ, RZ ;  /* 0x000000ffff0a7224 */ /* 0x000fd400078e00ff */
[----:B------:R-:W-:Y:S05]  /*5870*/  @!P0 BRA `(.L_x_109) ;  /* 0x0000000c00308947 */ /* 0x000fea0003800000 */
[----:B------:R-:W0:Y:S01]  /*5880*/  S2UR UR9, SR_CgaCtaId ;  /* 0x00000000000979c3 */ /* 0x000e220000008800 */
[----:B------:R-:W-:Y:S01]  /*5890*/  LOP3.LUT P0, RZ, R6, 0x1f, RZ, 0xc0, !PT ;  /* 0x0000001f06ff7812 */ /* 0x000fe2000780c0ff */
[----:B------:R-:W-:Y:S01]  /*58a0*/  ULDC UR5, c[0x0][0x658] ;  /* 0x0001960000057ab9 */ /* 0x000fe20000000800 */
[----:B------:R-:W-:Y:S01]  /*58b0*/  UMOV UR6, 0xffffffff ;  /* 0xffffffff00067882 */ /* 0x000fe20000000000 */
[----:B------:R-:W-:Y:S01]  /*58c0*/  BSSY B0, `(.L_x_109) ;  /* 0x00000c7000007945 */ /* 0x000fe20003800000 */
[----:B------:R-:W-:Y:S01]  /*58d0*/  USHF.L.U32 UR6, UR6, UR5, URZ ;  /* 0x0000000506067299 */ /* 0x000fe2000800063f */
[C---:B------:R-:W-:Y:S01]  /*58e0*/  ISETP.NE.AND P3, PT, R7.reuse, RZ, PT ;  /* 0x000000ff0700720c */ /* 0x040fe20003f65270 */
[----:B------:R-:W-:Y:S01]  /*58f0*/  IMAD.MOV.U32 R12, RZ, RZ, 0x1 ;  /* 0x00000001ff0c7424 */ /* 0x000fe200078e00ff */
[----:B------:R-:W-:Y:S01]  /*5900*/  ISETP.NE.OR P0, PT, R7, RZ, !P0 ;  /* 0x000000ff0700720c */ /* 0x000fe20004705670 */
[----:B------:R-:W-:Y:S01]  /*5910*/  IMAD.MOV.U32 R11, RZ, RZ, 0x1 ;  /* 0x00000001ff0b7424 */ /* 0x000fe200078e00ff */
[----:B------:R-:W-:Y:S01]  /*5920*/  ULDC UR4, c[0x0][0x600] ;  /* 0x0001800000047ab9 */ /* 0x000fe20000000800 */
[----:B------:R-:W-:Y:S01]  /*5930*/  IMAD.MOV.U32 R10, RZ, RZ, RZ ;  /* 0x000000ffff0a7224 */ /* 0x000fe200078e00ff */
[----:B------:R-:W-:Y:S01]  /*5940*/  UMOV UR8, 0x1 ;  /* 0x0000000100087882 */ /* 0x000fe20000000000 */
[----:B------:R-:W-:-:S02]  /*5950*/  UIADD3 UR25, UR14, 0x1, URZ ;  /* 0x000000010e197890 */ /* 0x000fc4000fffe03f */
[----:B------:R-:W-:Y:S02]  /*5960*/  ULOP3.LUT UR28, UR7, 0x2, URZ, 0xfc, !UPT ;  /* 0x00000002071c7892 */ /* 0x000fe4000f8efc3f */
[----:B------:R-:W-:Y:S02]  /*5970*/  UIADD3 UR4, UR4, -0x1, URZ ;  /* 0xffffffff04047890 */ /* 0x000fe4000fffe03f */
[----:B------:R-:W-:Y:S02]  /*5980*/  USHF.L.U32 UR5, UR8, UR5, URZ ;  /* 0x0000000508057299 */ /* 0x000fe4000800063f */
[----:B------:R-:W-:Y:S01]  /*5990*/  ULOP3.LUT UR6, URZ, UR6, URZ, 0x33, !UPT ;  /* 0x000000063f067292 */ /* 0x000fe2000f8e333f */
[----:B------:R-:W-:Y:S01]  /*59a0*/  ULDC.64 UR26, c[0x0][0x198] ;  /* 0x00006600001a7ab9 */ /* 0x000fe20000000a00 */
[----:B0-----:R-:W-:-:S10]  /*59b0*/  IMAD.U32 R13, RZ, RZ, UR9 ;  /* 0x00000009ff0d7e24 */ /* 0x001fd4000f8e00ff */
.L_x_121:
[----:B------:R-:W-:-:S03]  /*59c0*/  UMOV UR8, 0xffffffff ;  /* 0xffffffff00087882 */ /* 0x000fc60000000000 */
[----:B------:R-:W-:Y:S05]  /*59d0*/  BRA.DIV UR8, `(.L_x_110) ;  /* 0x0000000e08f47947 */ /* 0x000fea000b800000 */
[----:B------:R-:W-:-:S13]  /*59e0*/  ELECT P1, URZ, PT ;  /* 0x00000000003f782f */ /* 0x000fda0003820000 */
.L_x_134:
[----:B------:R-:W0:Y:S01]  /*59f0*/  LDC R6, c[0x0][0x28c] ;  /* 0x0000a300ff067b82 */ /* 0x000e220000000800 */
[----:B------:R-:W-:Y:S01]  /*5a00*/  BSSY B1, `(.L_x_111) ;  /* 0x000003c000017945 */ /* 0x000fe20003800000 */
[----:B0-----:R-:W-:-:S13]  /*5a10*/  ISETP.LT.OR P1, PT, R6, 0x1, !P1 ;  /* 0x000000010600780c */ /* 0x001fda0004f21670 */
[----:B------:R-:W-:Y:S05]  /*5a20*/  @P1 BRA `(.L_x_112) ;  /* 0x0000000000e41947 */ /* 0x000fea0003800000 */
[----:B------:R-:W-:Y:S02]  /*5a30*/  IMAD R13, R2, 0x2, R13 ;  /* 0x00000002020d7824 */ /* 0x000fe400078e020d */
[----:B------:R-:W-:Y:S02]  /*5a40*/  IMAD.SHL.U32 R9, R3, 0x40, RZ ;  /* 0x0000004003097824 */ /* 0x000fe400078e00ff */
[----:B------:R-:W-:Y:S02]  /*5a50*/  IMAD.MOV.U32 R16, RZ, RZ, RZ ;  /* 0x000000ffff107224 */ /* 0x000fe400078e00ff */
[----:B------:R-:W-:Y:S02]  /*5a60*/  IMAD.U32 R17, RZ, RZ, UR25 ;  /* 0x00000019ff117e24 */ /* 0x000fe4000f8e00ff */
[----:B------:R-:W-:Y:S02]  /*5a70*/  IMAD.MOV.U32 R2, RZ, RZ, R11 ;  /* 0x000000ffff027224 */ /* 0x000fe400078e000b */
[----:B------:R-:W-:-:S02]  /*5a80*/  IMAD.MOV.U32 R3, RZ, RZ, R10 ;  /* 0x000000ffff037224 */ /* 0x000fc400078e000a */
[----:B------:R-:W-:-:S07]  /*5a90*/  IMAD.SHL.U32 R8, R13, 0x20, RZ ;  /* 0x000000200d087824 */ /* 0x000fce00078e00ff */
.L_x_116:
[----:B------:R-:W0:Y:S01]  /*5aa0*/  S2UR UR8, SR_CgaCtaId ;  /* 0x00000000000879c3 */ /* 0x000e220000008800 */
[----:B------:R-:W-:-:S07]  /*5ab0*/  MOV R6, 0x400 ;  /* 0x0000040000067802 */ /* 0x000fce0000000f00 */
[----:B------:R-:W1:Y:S01]  /*5ac0*/  @!P3 LDC R7, c[0x0][0x500] ;  /* 0x00014000ff07bb82 */ /* 0x000e620000000800 */
[----:B0-----:R-:W-:-:S05]  /*5ad0*/  IMAD.U32 R13, RZ, RZ, UR8 ;  /* 0x00000008ff0d7e24 */ /* 0x001fca000f8e00ff */
[----:B------:R-:W-:Y:S02]  /*5ae0*/  LEA R14, R13, R6, 0x18 ;  /* 0x000000060d0e7211 */ /* 0x000fe400078ec0ff */
[----:B------:R-:W-:-:S03]  /*5af0*/  SHF.L.U32 R6, R2, 0x1f, RZ ;  /* 0x0000001f02067819 */ /* 0x000fc600000006ff */
[----:B------:R-:W-:-:S04]  /*5b00*/  IMAD R15, R3, 0x8, R14 ;  /* 0x00000008030f7824 */ /* 0x000fc800078e020e */
[----:B------:R-:W0:Y:S02]  /*5b10*/  SYNCS.PHASECHK.TRANS64.TRYWAIT P1, [R15+URZ+0x20], R6 ;  /* 0x000020060f0075a7 */ /* 0x000e24000802017f */
[----:B01----:R-:W-:Y:S05]  /*5b20*/  @!P1 BRA `(.L_x_113) ;  /* 0x0000000c00c09947 */ /* 0x003fea0003800000 */
.L_x_135:
[----:B------:R-:W-:Y:S01]  /*5b30*/  UPRMT UR8, UR28, 0x9910, URZ ;  /* 0x000099101c087896 */ /* 0x000fe2000800003f */
[----:B------:R1:W-:Y:S03]  /*5b40*/  @!P3 SYNCS.ARRIVE.TRANS64 RZ, [R15+URZ], R7 ;  /* 0x000000070fffb9a7 */ /* 0x0003e6000800003f */
[----:B------:R-:W-:-:S06]  /*5b50*/  UISETP.NE.AND UP0, UPT, UR8, 0x2, UPT ;  /* 0x000000020800788c */ /* 0x000fcc000bf05270 */
[----:B------:R-:W-:-:S13]  /*5b60*/  PLOP3.LUT P1, PT, PT, PT, UP0, 0x80, 0x0 ;  /* 0x000000000000781c */ /* 0x000fda0003f2f008 */
[----:B-1----:R-:W-:Y:S05]  /*5b70*/  @P1 BRA `(.L_x_114) ;  /* 0x0000000000041947 */ /* 0x002fea0003800000 */
[----:B------:R-:W-:Y:S01]  /*5b80*/  BPT.TRAP 0x1 ;  /* 0x000000040000795c */ /* 0x000fe20000300000 */
.L_x_114:
[----:B------:R-:W-:Y:S05]  /*5b90*/  @P0 BRA `(.L_x_115) ;  /* 0x0000000000040947 */ /* 0x000fea0003800000 */
[----:B------:R-:W-:Y:S01]  /*5ba0*/  BPT.TRAP 0x1 ;  /* 0x000000040000795c */ /* 0x000fe20000300000 */
.L_x_115:
[----:B0-----:R-:W-:Y:S01]  /*5bb0*/  IMAD.SHL.U32 R6, R3, 0x800, RZ ;  /* 0x0000080003067824 */ /* 0x001fe200078e00ff */
[----:B------:R-:W-:Y:S01]  /*5bc0*/  R2UR UR11, R14 ;  /* 0x000000000e0b72ca */ /* 0x000fe200000e0000 */
[----:B------:R-:W-:Y:S01]  /*5bd0*/  VIADD R17, R17, 0xffffffff ;  /* 0xffffffff11117836 */ /* 0x000fe20000000000 */
[----:B------:R-:W-:Y:S01]  /*5be0*/  R2UR UR22, R8 ;  /* 0x00000000081672ca */ /* 0x000fe200000e0000 */
[--C-:B------:R-:W-:Y:S01]  /*5bf0*/  IMAD R7, R13, 0x400, R6.reuse ;  /* 0x000004000d077824 */ /* 0x100fe200078e0206 */
[----:B------:R-:W-:Y:S01]  /*5c00*/  IADD3 R6, R14, 0x2180, R6 ;  /* 0x000021800e067810 */ /* 0x000fe20007ffe006 */
[----:B------:R-:W-:Y:S01]  /*5c10*/  UIADD3 UR16, UP0, UR26, 0xf0, URZ ;  /* 0x000000f01a107890 */ /* 0x000fe2000ff1e03f */
[----:B------:R-:W-:Y:S01]  /*5c20*/  R2UR UR9, R15 ;  /* 0x000000000f0972ca */ /* 0x000fe200000e0000 */
[----:B------:R-:W-:Y:S01]  /*5c30*/  UIADD3 UR30, UP1, UR26, 0x1f0, URZ ;  /* 0x000001f01a1e7890 */ /* 0x000fe2000ff3e03f */
[----:B------:R-:W-:Y:S01]  /*5c40*/  R2UR UR8, R7 ;  /* 0x00000000070872ca */ /* 0x000fe200000e0000 */
[----:B------:R-:W-:Y:S01]  /*5c50*/  UIADD3.X UR17, URZ, UR27, URZ, UP0, !UPT ;  /* 0x0000001b3f117290 */ /* 0x000fe200087fe43f */
[----:B------:R-:W-:Y:S01]  /*5c60*/  R2UR UR10, R16 ;  /* 0x00000000100a72ca */ /* 0x000fe200000e0000 */
[----:B------:R-:W-:Y:S01]  /*5c70*/  VIADD R3, R3, 0x1 ;  /* 0x0000000103037836 */ /* 0x000fe20000000000 */
[----:B------:R-:W-:Y:S01]  /*5c80*/  R2UR UR12, R4 ;  /* 0x00000000040c72ca */ /* 0x000fe200000e0000 */
[----:B------:R-:W-:Y:S01]  /*5c90*/  UIADD3.X UR31, URZ, UR27, URZ, UP1, !UPT ;  /* 0x0000001b3f1f7290 */ /* 0x000fe20008ffe43f */
[----:B------:R-:W-:Y:S01]  /*5ca0*/  R2UR UR15, R6 ;  /* 0x00000000060f72ca */ /* 0x000fe200000e0000 */
[----:B------:R-:W-:Y:S01]  /*5cb0*/  UMOV UR24, 0x30000 ;  /* 0x0003000000187882 */ /* 0x000fe20000000000 */
[----:B------:R-:W-:Y:S01]  /*5cc0*/  R2UR UR23, R9 ;  /* 0x00000000091772ca */ /* 0x000fe200000e0000 */
[----:B------:R-:W-:Y:S01]  /*5cd0*/  UMOV UR18, 0x0 ;  /* 0x0000000000127882 */ /* 0x000fe20000000000 */
[----:B------:R-:W-:Y:S01]  /*5ce0*/  ISETP.GT.AND P2, PT, R17, 0x1, PT ;  /* 0x000000011100780c */ /* 0x000fe20003f44270 */
[----:B------:R-:W-:Y:S01]  /*5cf0*/  UMOV UR19, 0x10000000 ;  /* 0x1000000000137882 */ /* 0x000fe20000000000 */
[----:B------:R-:W-:Y:S01]  /*5d00*/  ISETP.NE.AND P1, PT, R3, 0x4, PT ;  /* 0x000000040300780c */ /* 0x000fe20003f25270 */
[----:B------:R-:W-:Y:S01]  /*5d10*/  UIADD3 UR8, UR11, 0x180, UR8 ;  /* 0x000001800b087890 */ /* 0x000fe2000fffe008 */
[----:B------:R-:W-:-:S02]  /*5d20*/  VIADD R16, R16, 0x20 ;  /* 0x0000002010107836 */ /* 0x000fc40000000000 */
[----:B------:R-:W-:Y:S01]  /*5d30*/  UMOV UR11, UR22 ;  /* 0x00000016000b7c82 */ /* 0x000fe20008000000 */
[----:B------:R-:W-:Y:S02]  /*5d40*/  SEL R7, RZ, 0x1, P1 ;  /* 0x00000001ff077807 */ /* 0x000fe40000800000 */
[----:B------:R-:W-:Y:S02]  /*5d50*/  SEL R3, R3, RZ, P1 ;  /* 0x000000ff03037207 */ /* 0x000fe40000800000 */
[----:B------:R-:W-:Y:S01]  /*5d60*/  LOP3.LUT R2, R2, R7, RZ, 0x3c, !PT ;  /* 0x0000000702027212 */ /* 0x000fe200078e3cff */
[----:B------:R0:W-:Y:S02]  /*5d70*/  UTMALDG.3D.MULTICAST [UR8], [UR16], UR24, desc[UR18] ;  /* 0x00001208100073b4 */ /* 0x0001e40008011818 */
[----:B0-----:R-:W-:Y:S01]  /*5d80*/  UMOV UR8, UR15 ;  /* 0x0000000f00087c82 */ /* 0x001fe20008000000 */
[----:B------:R-:W-:Y:S02]  /*5d90*/  UMOV UR11, UR23 ;  /* 0x00000017000b7c82 */ /* 0x000fe40008000000 */
[----:B------:R0:W-:Y:S02]  /*5da0*/  UTMALDG.3D [UR8], [UR30], desc[UR18] ;  /* 0x000012081e0075b4 */ /* 0x0001e40008011000 */
[----:B0-----:R-:W-:Y:S05]  /*5db0*/  @P2 BRA `(.L_x_116) ;  /* 0xfffffffc00382947 */ /* 0x001fea000383ffff */
.L_x_112:
[----:B------:R-:W-:Y:S05]  /*5dc0*/  BSYNC B1 ;  /* 0x0000000000017941 */ /* 0x000fea0003800000 */
.L_x_111:
[----:B------:R-:W-:Y:S01]  /*5dd0*/  LOP3.LUT P4, RZ, R12, 0xff, RZ, 0xc0, !PT ;  /* 0x000000ff0cff7812 */ /* 0x000fe2000788c0ff */
[----:B------:R-:W-:Y:S01]  /*5de0*/  VIADD R10, R10, UR14 ;  /* 0x0000000e0a0a7c36 */ /* 0x000fe20008000000 */
[----:B------:R-:W-:Y:S01]  /*5df0*/  ULDC.64 UR8, c[0x0][0x650] ;  /* 0x0001940000087ab9 */ /* 0x000fe20000000a00 */
[----:B------:R-:W-:Y:S01]  /*5e00*/  IMAD.U32 R3, RZ, RZ, UR14 ;  /* 0x0000000eff037e24 */ /* 0x000fe2000f8e00ff */
[----:B------:R-:W-:Y:S01]  /*5e10*/  BSSY B1, `(.L_x_117) ;  /* 0x000006f000017945 */ /* 0x000fe20003800000 */
[----:B------:R-:W-:Y:S02]  /*5e20*/  PRMT R6, RZ, 0x7610, R6 ;  /* 0x00007610ff067816 */ /* 0x000fe40000000006 */
[----:B------:R-:W-:Y:S02]  /*5e30*/  SHF.R.U32.HI R2, RZ, 0x2, R10 ;  /* 0x00000002ff027819 */ /* 0x000fe4000001160a */
[----:B------:R-:W-:Y:S02]  /*5e40*/  ISETP.GT.U32.AND P1, PT, R10, 0x3, PT ;  /* 0x000000030a00780c */ /* 0x000fe40003f24070 */
[----:B------:R-:W-:-:S02]  /*5e50*/  LOP3.LUT R2, R2, 0x1, RZ, 0xc0, !PT ;  /* 0x0000000102027812 */ /* 0x000fc400078ec0ff */
[----:B------:R-:W0:Y:S01]  /*5e60*/  @P4 S2R R13, SR_CgaCtaId ;  /* 0x00000000000d4919 */ /* 0x000e220000008800 */
[----:B------:R-:W-:Y:S02]  /*5e70*/  @P4 MOV R4, 0x400 ;  /* 0x0000040000044802 */ /* 0x000fe40000000f00 */
[C---:B------:R-:W-:Y:S02]  /*5e80*/  ISETP.LT.U32.AND P1, PT, R3.reuse, 0x4, P1 ;  /* 0x000000040300780c */ /* 0x040fe40000f21070 */
[----:B------:R-:W-:Y:S02]  /*5e90*/  ISETP.NE.U32.AND P2, PT, R2, 0x1, PT ;  /* 0x000000010200780c */ /* 0x000fe40003f45070 */
[----:B------:R-:W-:Y:S02]  /*5ea0*/  SEL R2, RZ, 0x1, !P1 ;  /* 0x00000001ff027807 */ /* 0x000fe40004800000 */
[----:B------:R-:W-:Y:S02]  /*5eb0*/  ISETP.GT.U32.AND P2, PT, R3, 0x3, !P2 ;  /* 0x000000030300780c */ /* 0x000fe40005744070 */
[----:B------:R-:W-:-:S02]  /*5ec0*/  LOP3.LUT R10, R10, 0x3, RZ, 0xc0, !PT ;  /* 0x000000030a0a7812 */ /* 0x000fc400078ec0ff */
[----:B------:R-:W-:Y:S02]  /*5ed0*/  SEL R3, RZ, 0x1, !P2 ;  /* 0x00000001ff037807 */ /* 0x000fe40005000000 */
[----:B------:R-:W-:Y:S02]  /*5ee0*/  PRMT R12, RZ, 0x7610, R12 ;  /* 0x00007610ff0c7816 */ /* 0x000fe4000000000c */
[----:B------:R-:W-:Y:S01]  /*5ef0*/  LOP3.LUT R11, R3, R11, R2, 0x96, !PT ;  /* 0x0000000b030b7212 */ /* 0x000fe200078e9602 */
[----:B------:R-:W-:Y:S02]  /*5f00*/  IMAD.MOV.U32 R2, RZ, RZ, -0x1 ;  /* 0xffffffffff027424 */ /* 0x000fe400078e00ff */
[----:B------:R-:W-:Y:S01]  /*5f10*/  IMAD.MOV.U32 R3, RZ, RZ, -0x1 ;  /* 0xffffffffff037424 */ /* 0x000fe200078e00ff */
[----:B0-----:R-:W-:-:S04]  /*5f20*/  @P4 LEA R4, R13, R4, 0x18 ;  /* 0x000000040d044211 */ /* 0x001fc800078ec0ff */
[----:B------:R0:W-:Y:S01]  /*5f30*/  @P4 SYNCS.ARRIVE.TRANS64.A1T0 RZ, [R4+URZ+0x78], RZ ;  /* 0x000078ff04ff49a7 */ /* 0x0001e2000810003f */
[----:B------:R-:W-:-:S04]  /*5f40*/  IADD3 R0, P4, R0, UR20, RZ ;  /* 0x0000001400007c10 */ /* 0x000fc8000ff9e0ff */
[----:B------:R-:W-:Y:S02]  /*5f50*/  IADD3.X R5, R5, UR13, RZ, P4, !PT ;  /* 0x0000000d05057c10 */ /* 0x000fe4000a7fe4ff */
[----:B------:R-:W-:Y:S01]  /*5f60*/  ISETP.GE.U32.AND P4, PT, R0, UR8, PT ;  /* 0x0000000800007c0c */ /* 0x000fe2000bf86070 */
[----:B0-----:R-:W-:-:S03]  /*5f70*/  IMAD.MOV.U32 R4, RZ, RZ, -0x1 ;  /* 0xffffffffff047424 */ /* 0x001fc600078e00ff */
[----:B------:R-:W-:-:S13]  /*5f80*/  ISETP.GE.U32.AND.EX P1, PT, R5, UR9, PT, P4 ;  /* 0x0000000905007c0c */ /* 0x000fda000bf26140 */
[----:B------:R-:W-:Y:S05]  /*5f90*/  @P1 BRA `(.L_x_118) ;  /* 0x0000000400581947 */ /* 0x000fea0003800000 */
[----:B------:R-:W0:Y:S01]  /*5fa0*/  S2UR UR8, SR_CTAID.X ;  /* 0x00000000000879c3 */ /* 0x000e220000002500 */
[----:B------:R-:W-:Y:S01]  /*5fb0*/  ULDC.64 UR10, c[0x0][0x628] ;  /* 0x00018a00000a7ab9 */ /* 0x000fe20000000a00 */
[----:B------:R-:W-:Y:S01]  /*5fc0*/  ULDC UR9, c[0x0][0x150] ;  /* 0x0000540000097ab9 */ /* 0x000fe20000000800 */
[----:B------:R-:W-:Y:S01]  /*5fd0*/  ISETP.NE.U32.AND P1, PT, RZ, UR10, PT ;  /* 0x0000000aff007c0c */ /* 0x000fe2000bf25070 */
[----:B------:R-:W-:Y:S01]  /*5fe0*/  ULDC UR12, c[0x0][0x630] ;  /* 0x00018c00000c7ab9 */ /* 0x000fe20000000800 */
[----:B------:R-:W-:Y:S01]  /*5ff0*/  ULDC UR16, c[0x0][0x154] ;  /* 0x0000550000107ab9 */ /* 0x000fe20000000800 */
[----:B------:R-:W-:Y:S01]  /*6000*/  IMAD.MOV.U32 R2, RZ, RZ, R0 ;  /* 0x000000ffff027224 */ /* 0x000fe200078e0000 */
[----:B------:R-:W-:Y:S01]  /*6010*/  ISETP.NE.AND.EX P1, PT, RZ, UR11, PT, P1 ;  /* 0x0000000bff007c0c */ /* 0x000fe2000bf25310 */
[----:B------:R-:W1:Y:S01]  /*6020*/  S2UR UR15, SR_CTAID.Y ;  /* 0x00000000000f79c3 */ /* 0x000e620000002600 */
[----:B0-----:R-:W-:-:S05]  /*6030*/  I2FP.F32.U32 R3, UR8 ;  /* 0x0000000800037c45 */ /* 0x001fca0008201000 */
[----:B------:R-:W-:Y:S01]  /*6040*/  FMUL R4, R3, UR9 ;  /* 0x0000000903047c20 */ /* 0x000fe20008400000 */
[----:B------:R-:W-:-:S05]  /*6050*/  IMAD.MOV.U32 R3, RZ, RZ, R5 ;  /* 0x000000ffff037224 */ /* 0x000fca00078e0005 */
[----:B------:R-:W-:Y:S05]  /*6060*/  @!P1 BRA `(.L_x_119) ;  /* 0x0000000000289947 */ /* 0x000fea0003800000 */
[----:B------:R-:W-:Y:S02]  /*6070*/  ULDC UR9, c[0x0][0x634] ;  /* 0x00018d0000097ab9 */ /* 0x000fe40000000800 */
[----:B------:R-:W-:-:S05]  /*6080*/  IADD3 R9, P1, R0, UR9, RZ ;  /* 0x0000000900097c10 */ /* 0x000fca000ff3e0ff */
[----:B------:R-:W-:-:S04]  /*6090*/  IMAD.X R15, RZ, RZ, R5, P1 ;  /* 0x000000ffff0f7224 */ /* 0x000fc800008e0605 */
[----:B------:R-:W-:-:S04]  /*60a0*/  IMAD.WIDE.U32 R6, R15, UR10, RZ ;  /* 0x0000000a0f067c25 */ /* 0x000fc8000f8e00ff */
[----:B------:R-:W-:-:S04]  /*60b0*/  IMAD.WIDE.U32 R6, P1, R9, UR11, R6 ;  /* 0x0000000b09067c25 */ /* 0x000fc8000f820006 */
[----:B------:R-:W-:-:S04]  /*60c0*/  IMAD.WIDE.U32 R8, R9, UR10, RZ ;  /* 0x0000000a09087c25 */ /* 0x000fc8000f8e00ff */
[----:B------:R-:W-:Y:S01]  /*60d0*/  IMAD.X R3, RZ, RZ, RZ, P1 ;  /* 0x000000ffff037224 */ /* 0x000fe200008e06ff */
[----:B------:R-:W-:Y:S01]  /*60e0*/  IADD3 RZ, P1, R9, R6, RZ ;  /* 0x0000000609ff7210 */ /* 0x000fe20007f3e0ff */
[----:B------:R-:W-:-:S04]  /*60f0*/  IMAD.MOV.U32 R2, RZ, RZ, R7 ;  /* 0x000000ffff027224 */ /* 0x000fc800078e0007 */
[----:B------:R-:W-:-:S08]  /*6100*/  IMAD.WIDE.U32.X R2, R15, UR11, R2, P1 ;  /* 0x0000000b0f027c25 */ /* 0x000fd000088e0402 */
.L_x_119:
[--C-:B------:R-:W-:Y:S01]  /*6110*/  SHF.R.U64 R14, R2, UR12, R3.reuse ;  /* 0x0000000c020e7c19 */ /* 0x100fe20008001203 */
[----:B------:R0:W2:Y:S01]  /*6120*/  F2I.U32.TRUNC.NTZ R9, R4 ;  /* 0x0000000400097305 */ /* 0x0000a2000020f000 */
[----:B------:R-:W-:Y:S01]  /*6130*/  SHF.R.U32.HI R2, RZ, UR12, R3 ;  /* 0x0000000cff027c19 */ /* 0x000fe20008011603 */
[----:B------:R-:W-:Y:S01]  /*6140*/  ULDC.64 UR10, c[0x0][0x620] ;  /* 0x00018800000a7ab9 */ /* 0x000fe20000000a00 */
[----:B------:R-:W-:Y:S01]  /*6150*/  IADD3 R7, P1, RZ, -R14, RZ ;  /* 0x8000000eff077210 */ /* 0x000fe20007f3e0ff */
[----:B------:R-:W-:Y:S01]  /*6160*/  ULDC UR12, c[0x0][0x658] ;  /* 0x00019600000c7ab9 */ /* 0x000fe20000000800 */
[----:B-1----:R-:W-:Y:S01]  /*6170*/  I2FP.F32.U32 R6, UR15 ;  /* 0x0000000f00067c45 */ /* 0x002fe20008201000 */
[----:B------:R-:W-:Y:S02]  /*6180*/  ULDC UR18, c[0x0][0x648] ;  /* 0x0001920000127ab9 */ /* 0x000fe40000000800 */
[----:B------:R-:W-:Y:S02]  /*6190*/  IMAD.X R2, RZ, RZ, ~R2, P1 ;  /* 0x000000ffff027224 */ /* 0x000fe400008e0e02 */
[----:B------:R-:W-:Y:S01]  /*61a0*/  FMUL R8, R6, UR16 ;  /* 0x0000001006087c20 */ /* 0x000fe20008400000 */
[----:B0-----:R-:W-:Y:S01]  /*61b0*/  IMAD.MOV.U32 R4, RZ, RZ, R0 ;  /* 0x000000ffff047224 */ /* 0x001fe200078e0000 */
[----:B------:R-:W-:Y:S01]  /*61c0*/  ULDC.64 UR16, c[0x0][0x640] ;  /* 0x0001900000107ab9 */ /* 0x000fe20000000a00 */
[----:B------:R-:W-:Y:S01]  /*61d0*/  IMAD R6, R2, UR10, RZ ;  /* 0x0000000a02067c24 */ /* 0x000fe2000f8e02ff */
[----:B------:R-:W-:Y:S01]  /*61e0*/  ISETP.NE.U32.AND P1, PT, RZ, UR16, PT ;  /* 0x00000010ff007c0c */ /* 0x000fe2000bf25070 */
[----:B------:R-:W-:Y:S01]  /*61f0*/  IMAD.WIDE.U32 R2, R7, UR10, R4 ;  /* 0x0000000a07027c25 */ /* 0x000fe2000f8e0004 */
[----:B------:R-:W0:Y:S01]  /*6200*/  F2I.U32.TRUNC.NTZ R8, R8 ;  /* 0x0000000800087305 */ /* 0x000e22000020f000 */
[----:B------:R-:W1:Y:S01]  /*6210*/  LDC R4, c[0x0][0x610] ;  /* 0x00018400ff047b82 */ /* 0x000e620000000800 */
[----:B--2---:R-:W-:Y:S01]  /*6220*/  R2UR UR9, R9 ;  /* 0x00000000090972ca */ /* 0x004fe200000e0000 */
[----:B------:R-:W-:Y:S01]  /*6230*/  IMAD R7, R7, UR11, R6 ;  /* 0x0000000b07077c24 */ /* 0x000fe2000f8e0206 */
[----:B------:R-:W-:Y:S01]  /*6240*/  ULDC UR10, c[0x0][0x618] ;  /* 0x00018600000a7ab9 */ /* 0x000fe20000000800 */
[----:B------:R-:W-:-:S02]  /*6250*/  ISETP.NE.AND.EX P1, PT, RZ, UR17, PT, P1 ;  /* 0x00000011ff007c0c */ /* 0x000fc4000bf25310 */
[----:B------:R-:W-:-:S05]  /*6260*/  IMAD.IADD R3, R3, 0x1, R7 ;  /* 0x0000000103037824 */ /* 0x000fca00078e0207 */
[--C-:B------:R-:W-:Y:S02]  /*6270*/  SHF.R.U64 R16, R2, UR10, R3.reuse ;  /* 0x0000000a02107c19 */ /* 0x100fe40008001203 */
[----:B------:R-:W-:Y:S01]  /*6280*/  SHF.R.U32.HI R3, RZ, UR10, R3 ;  /* 0x0000000aff037c19 */ /* 0x000fe20008011603 */
[----:B------:R-:W-:Y:S01]  /*6290*/  ULDC UR10, c[0x0][0x608] ;  /* 0x00018200000a7ab9 */ /* 0x000fe20000000800 */
[----:B0-----:R-:W-:Y:S02]  /*62a0*/  R2UR UR11, R8 ;  /* 0x00000000080b72ca */ /* 0x001fe400000e0000 */
[--C-:B------:R-:W-:Y:S02]  /*62b0*/  SHF.R.U64 R17, R16, UR10, R3.reuse ;  /* 0x0000000a10117c19 */ /* 0x100fe40008001203 */
[----:B------:R-:W-:Y:S01]  /*62c0*/  SHF.R.U32.HI R2, RZ, UR10, R3 ;  /* 0x0000000aff027c19 */ /* 0x000fe20008011603 */
[----:B------:R-:W-:-:S03]  /*62d0*/  UIADD3 UR10, -UR9, URZ, URZ ;  /* 0x0000003f090a7290 */ /* 0x000fc6000fffe13f */
[--C-:B------:R-:W-:Y:S01]  /*62e0*/  SHF.R.U64 R19, R17, UR12, R2.reuse ;  /* 0x0000000c11137c19 */ /* 0x100fe20008001202 */
[----:B------:R-:W-:Y:S01]  /*62f0*/  ULDC UR9, c[0x0][0x144] ;  /* 0x0000510000097ab9 */ /* 0x000fe20000000800 */
[----:B------:R-:W-:-:S03]  /*6300*/  SHF.R.U32.HI R3, RZ, UR12, R2 ;  /* 0x0000000cff037c19 */ /* 0x000fc60008011602 */
[----:B------:R-:W-:Y:S01]  /*6310*/  IMAD.MOV.U32 R2, RZ, RZ, R19 ;  /* 0x000000ffff027224 */ /* 0x000fe200078e0013 */
[----:B------:R-:W-:Y:S06]  /*6320*/  @!P1 BRA `(.L_x_120) ;  /* 0x0000000000289947 */ /* 0x000fec0003800000 */
        /* <DEDUP_REMOVED lines=10> */
.L_x_120:
[----:B------:R-:W-:Y:S01]  /*63d0*/  UIADD3 UR11, -UR11, URZ, URZ ;  /* 0x0000003f0b0b7290 */ /* 0x000fe2000fffe13f */
[----:B------:R-:W-:Y:S01]  /*63e0*/  SHF.R.U64 R3, R2, UR18, R3 ;  /* 0x0000001202037c19 */ /* 0x000fe20008001203 */
[----:B------:R-:W-:Y:S01]  /*63f0*/  UIMAD UR8, UR9, UR10, UR8 ;  /* 0x0000000a090872a4 */ /* 0x000fe2000f8e0208 */
[----:B------:R-:W-:Y:S02]  /*6400*/  LOP3.LUT R2, R17, UR6, RZ, 0xc0, !PT ;  /* 0x0000000611027c12 */ /* 0x000fe4000f8ec0ff */
[----:B------:R-:W-:Y:S01]  /*6410*/  ULDC UR9, c[0x0][0x148] ;  /* 0x0000520000097ab9 */ /* 0x000fe20000000800 */
[----:B------:R-:W-:Y:S01]  /*6420*/  IMAD.MOV R6, RZ, RZ, -R3 ;  /* 0x000000ffff067224 */ /* 0x000fe200078e0a03 */
[----:B------:R-:W-:Y:S01]  /*6430*/  @UP2 UIMAD UR8, UR9, UR11, UR15 ;  /* 0x0000000b090822a4 */ /* 0x000fe2000f8e020f */
[----:B------:R-:W-:Y:S01]  /*6440*/  IMAD R3, R3, UR5, R2 ;  /* 0x0000000503037c24 */ /* 0x000fe2000f8e0202 */
[----:B------:R-:W-:Y:S01]  /*6450*/  LOP3.LUT R7, R16, UR4, RZ, 0xc0, !PT ;  /* 0x0000000410077c12 */ /* 0x000fe2000f8ec0ff */
[----:B------:R-:W-:Y:S01]  /*6460*/  ULDC UR9, c[0x0][0x638] ;  /* 0x00018e0000097ab9 */ /* 0x000fe20000000800 */
[----:B------:R-:W-:Y:S01]  /*6470*/  PLOP3.LUT P1, PT, PT, PT, UP2, 0x80, 0x0 ;  /* 0x000000000000781c */ /* 0x000fe20003f2f028 */
[----:B------:R-:W-:-:S02]  /*6480*/  IMAD R2, R6, UR9, R19 ;  /* 0x0000000906027c24 */ /* 0x000fc4000f8e0213 */
[----:B-1----:R-:W-:Y:S01]  /*6490*/  IMAD R4, R3, R4, UR8 ;  /* 0x0000000803047e24 */ /* 0x002fe2000f8e0204 */
[----:B------:R-:W-:Y:S01]  /*64a0*/  ULDC UR8, c[0x0][0x600] ;  /* 0x0001800000087ab9 */ /* 0x000fe20000000800 */
[----:B------:R-:W-:Y:S02]  /*64b0*/  IMAD.MOV.U32 R6, RZ, RZ, 0x1 ;  /* 0x00000001ff067424 */ /* 0x000fe400078e00ff */
[----:B------:R-:W-:-:S05]  /*64c0*/  IMAD R7, R2, UR8, R7 ;  /* 0x0000000802077c24 */ /* 0x000fca000f8e0207 */
[----:B------:R-:W-:Y:S02]  /*64d0*/  SEL R3, R7, R4, !P1 ;  /* 0x0000000407037207 */ /* 0x000fe40004800000 */
[----:B------:R-:W-:Y:S01]  /*64e0*/  SEL R2, R4, R7, !P1 ;  /* 0x0000000704027207 */ /* 0x000fe20004800000 */
[----:B------:R-:W-:-:S07]  /*64f0*/  IMAD.MOV.U32 R4, RZ, RZ, R14 ;  /* 0x000000ffff047224 */ /* 0x000fce00078e000e */
.L_x_118:
[----:B------:R-:W-:Y:S05]  /*6500*/  BSYNC B1 ;  /* 0x0000000000017941 */ /* 0x000fea0003800000 */
.L_x_117:
[----:B------:R-:W-:-:S13]  /*6510*/  LOP3.LUT P1, RZ, R6, 0xff, RZ, 0xc0, !PT ;  /* 0x000000ff06ff7812 */ /* 0x000fda000782c0ff */
[----:B------:R-:W-:Y:S05]  /*6520*/  @P1 BRA `(.L_x_121) ;  /* 0xfffffff400241947 */ /* 0x000fea000383ffff */
[----:B------:R-:W-:Y:S05]  /*6530*/  BSYNC B0 ;  /* 0x0000000000007941 */ /* 0x000fea0003800000 */
.L_x_109:
[----:B------:R-:W-:-:S03]  /*6540*/  UMOV UR8, 0xffffffff ;  /* 0xffffffff00087882 */ /* 0x000fc60000000000 */
[----:B------:R-:W-:Y:S05]  /*6550*/  BRA.DIV UR8, `(.L_x_122) ;  /* 0x0000000608487947 */ /* 0x000fea000b800000 */
[----:B------:R-:W-:-:S13]  /*6560*/  ELECT P0, URZ, PT ;  /* 0x00000000003f782f */ /* 0x000fda0003800000 */
.L_x_138:
[----:B------:R-:W-:Y:S04]  /*6570*/  BSSY B0, `(.L_x_123) ;  /* 0x000002c000007945 */ /* 0x000fe80003800000 */
[----:B------:R-:W-:Y:S05]  /*6580*/  @!P0 BRA `(.L_x_124) ;  /* 0x0000000000a88947 */ /* 0x000fea0003800000 */
[----:B------:R-:W-:-:S04]  /*6590*/  ULOP3.LUT UR8, UR7, 0x2, URZ, 0xfc, !UPT ;  /* 0x0000000207087892 */ /* 0x000fc8000f8efc3f */
[----:B------:R-:W-:-:S06]  /*65a0*/  UISETP.NE.AND UP0, UPT, UR8, 0x3, UPT ;  /* 0x000000030800788c */ /* 0x000fcc000bf05270 */
[----:B------:R-:W-:-:S13]  /*65b0*/  PLOP3.LUT P0, PT, PT, PT, UP0, 0x80, 0x0 ;  /* 0x000000000000781c */ /* 0x000fda0003f0f008 */
[----:B------:R-:W-:Y:S05]  /*65c0*/  @!P0 BRA `(.L_x_125) ;  /* 0x0000000000048947 */ /* 0x000fea0003800000 */
[----:B------:R-:W-:Y:S01]  /*65d0*/  BPT.TRAP 0x1 ;  /* 0x000000040000795c */ /* 0x000fe20000300000 */
.L_x_125:
[----:B------:R-:W0:Y:S01]  /*65e0*/  S2R R3, SR_CgaCtaId ;  /* 0x0000000000037919 */ /* 0x000e220000008800 */
[----:B------:R-:W-:Y:S02]  /*65f0*/  MOV R0, 0x400 ;  /* 0x0000040000007802 */ /* 0x000fe40000000f00 */
[----:B------:R-:W-:Y:S02]  /*6600*/  SHF.L.U32 R2, R11, 0x1f, RZ ;  /* 0x0000001f0b027819 */ /* 0x000fe400000006ff */
[----:B0-----:R-:W-:-:S05]  /*6610*/  LEA R3, R3, R0, 0x18 ;  /* 0x0000000003037211 */ /* 0x001fca00078ec0ff */
[----:B------:R-:W-:-:S04]  /*6620*/  VIADD R3, R3, 0x20 ;  /* 0x0000002003037836 */ /* 0x000fc80000000000 */
[C---:B------:R-:W-:Y:S02]  /*6630*/  IMAD R5, R10.reuse, 0x8, R3 ;  /* 0x000000080a057824 */ /* 0x040fe400078e0203 */
[----:B------:R-:W-:Y:S02]  /*6640*/  VIADD R10, R10, 0x1 ;  /* 0x000000010a0a7836 */ /* 0x000fe40000000000 */
[----:B------:R-:W0:Y:S03]  /*6650*/  SYNCS.PHASECHK.TRANS64.TRYWAIT P0, [R5+URZ], R2 ;  /* 0x00000002050075a7 */ /* 0x000e26000800017f */
[----:B------:R-:W-:-:S04]  /*6660*/  ISETP.NE.AND P1, PT, R10, 0x4, PT ;  /* 0x000000040a00780c */ /* 0x000fc80003f25270 */
[----:B------:R-:W-:Y:S02]  /*6670*/  SEL R0, RZ, 0x1, P1 ;  /* 0x00000001ff007807 */ /* 0x000fe40000800000 */
[----:B------:R-:W-:Y:S02]  /*6680*/  SEL R10, R10, RZ, P1 ;  /* 0x000000ff0a0a7207 */ /* 0x000fe40000800000 */
[----:B------:R-:W-:-:S03]  /*6690*/  LOP3.LUT R11, R11, R0, RZ, 0x3c, !PT ;  /* 0x000000000b0b7212 */ /* 0x000fc600078e3cff */
[----:B------:R-:W-:Y:S01]  /*66a0*/  IMAD R7, R10, 0x8, R3 ;  /* 0x000000080a077824 */ /* 0x000fe200078e0203 */
[----:B------:R-:W-:Y:S01]  /*66b0*/  SHF.L.U32 R4, R11, 0x1f, RZ ;  /* 0x0000001f0b047819 */ /* 0x000fe200000006ff */
[----:B0-----:R-:W-:Y:S06]  /*66c0*/  @!P0 BRA `(.L_x_126) ;  /* 0x0000000400108947 */ /* 0x001fec0003800000 */
.L_x_139:
[----:B------:R-:W1:Y:S01]  /*66d0*/  SYNCS.PHASECHK.TRANS64.TRYWAIT P0, [R7+URZ], R4 ;  /* 0x00000004070075a7 */ /* 0x000e62000800017f */
[----:B------:R-:W-:-:S05]  /*66e0*/  VIADD R0, R10, 0x1 ;  /* 0x000000010a007836 */ /* 0x000fca0000000000 */
[----:B------:R-:W-:-:S04]  /*66f0*/  ISETP.NE.AND P1, PT, R0, 0x4, PT ;  /* 0x000000040000780c */ /* 0x000fc80003f25270 */
[----:B0-----:R-:W-:Y:S02]  /*6700*/  SEL R2, RZ, 0x1, P1 ;  /* 0x00000001ff027807 */ /* 0x001fe40000800000 */
[----:B------:R-:W-:Y:S02]  /*6710*/  SEL R0, R0, RZ, P1 ;  /* 0x000000ff00007207 */ /* 0x000fe40000800000 */
[----:B------:R-:W-:-:S03]  /*6720*/  LOP3.LUT R11, R11, R2, RZ, 0x3c, !PT ;  /* 0x000000020b0b7212 */ /* 0x000fc600078e3cff */
[----:B------:R-:W-:Y:S01]  /*6730*/  IMAD R6, R0, 0x8, R3 ;  /* 0x0000000800067824 */ /* 0x000fe200078e0203 */
[----:B------:R-:W-:Y:S01]  /*6740*/  SHF.L.U32 R5, R11, 0x1f, RZ ;  /* 0x0000001f0b057819 */ /* 0x000fe200000006ff */
[----:B-1----:R-:W-:Y:S06]  /*6750*/  @!P0 BRA `(.L_x_127) ;  /* 0x0000000400008947 */ /* 0x002fec0003800000 */
.L_x_140:
[----:B------:R-:W1:Y:S01]  /*6760*/  SYNCS.PHASECHK.TRANS64.TRYWAIT P0, [R6+URZ], R5 ;  /* 0x00000005060075a7 */ /* 0x000e62000800017f */
[----:B------:R-:W-:-:S05]  /*6770*/  VIADD R0, R0, 0x1 ;  /* 0x0000000100007836 */ /* 0x000fca0000000000 */
[----:B------:R-:W-:-:S04]  /*6780*/  ISETP.NE.AND P1, PT, R0, 0x4, PT ;  /* 0x000000040000780c */ /* 0x000fc80003f25270 */
[----:B------:R-:W-:Y:S02]  /*6790*/  SEL R2, RZ, 0x1, P1 ;  /* 0x00000001ff027807 */ /* 0x000fe40000800000 */
[----:B------:R-:W-:Y:S02]  /*67a0*/  SEL R0, R0, RZ, P1 ;  /* 0x000000ff00007207 */ /* 0x000fe40000800000 */
[----:B------:R-:W-:Y:S01]  /*67b0*/  LOP3.LUT R2, R11, R2, RZ, 0x3c, !PT ;  /* 0x000000020b027212 */ /* 0x000fe200078e3cff */
[----:B-1----:R-:W-:Y:S06]  /*67c0*/  @!P0 BRA `(.L_x_128) ;  /* 0x0000000000f88947 */ /* 0x002fec0003800000 */
.L_x_141:
[----:B------:R-:W-:Y:S01]  /*67d0*/  IMAD R3, R0, 0x8, R3 ;  /* 0x0000000800037824 */ /* 0x000fe200078e0203 */
[----:B------:R-:W-:-:S07]  /*67e0*/  SHF.L.U32 R0, R2, 0x1f, RZ ;  /* 0x0000001f02007819 */ /* 0x000fce00000006ff */
.L_x_129:
[----:B--2---:R2:W3:Y:S02]  /*67f0*/  SYNCS.PHASECHK.TRANS64.TRYWAIT P0, [R3+URZ], R0 ;  /* 0x00000000030075a7 */ /* 0x0044e4000800017f */
[----:B---3--:R-:W-:Y:S05]  /*6800*/  @!P0 NANOSLEEP.SYNCS 0x989680 ;  /* 0x009896800000895d */ /* 0x008fea0003900000 */
[----:B------:R-:W3:Y:S02]  /*6810*/  @!P0 SYNCS.PHASECHK.TRANS64 P0, [R3+URZ], R0 ;  /* 0x00000000030085a7 */ /* 0x000ee4000800007f */
[----:B---3--:R-:W-:Y:S05]  /*6820*/  @!P0 BRA `(.L_x_129) ;  /* 0xfffffffc00f08947 */ /* 0x008fea000383ffff */
.L_x_124:
[----:B------:R-:W-:Y:S05]  /*6830*/  BSYNC B0 ;  /* 0x0000000000007941 */ /* 0x000fea0003800000 */
.L_x_123:
[----:B------:R-:W-:Y:S05]  /*6840*/  EXIT ;  /* 0x000000000000794d */ /* 0x000fea0003800000 */
.L_x_18:
[----:B0-----:R0:W1:Y:S02]  /*6850*/  SYNCS.PHASECHK.TRANS64.TRYWAIT P1, [R16+URZ+-0x8], R13 ;  /* 0xfffff80d100075a7 */ /* 0x001064000802017f */
[----:B-1----:R-:W-:Y:S05]  /*6860*/  @!P1 NANOSLEEP.SYNCS 0x989680 ;  /* 0x009896800000995d */ /* 0x002fea0003900000 */
[----:B------:R-:W1:Y:S02]  /*6870*/  @!P1 SYNCS.PHASECHK.TRANS64 P1, [R16+URZ+-0x8], R13 ;  /* 0xfffff80d100095a7 */ /* 0x000e64000802007f */
[----:B-1----:R-:W-:Y:S05]  /*6880*/  @!P1 BRA `(.L_x_18) ;  /* 0xfffffffc00f09947 */ /* 0x002fea000383ffff */
[----:B------:R-:W-:Y:S05]  /*6890*/  BRA `(.L_x_130) ;  /* 0xffffffac00b87947 */ /* 0x000fea000383ffff */
.L_x_23:
[----:B0-----:R-:W-:-:S04]  /*68a0*/  IMAD.U32 R13, RZ, RZ, UR4 ;  /* 0x00000004ff0d7e24 */ /* 0x001fc8000f8e00ff */
[----:B------:R0:W3:Y:S03]  /*68b0*/  SYNCS.PHASECHK.TRANS64.TRYWAIT P1, [R13+URZ], R12 ;  /* 0x0000000c0d0075a7 */ /* 0x0000e6000802017f */
[----:B---3--:R-:W-:Y:S05]  /*68c0*/  @!P1 NANOSLEEP.SYNCS 0x989680 ;  /* 0x009896800000995d */ /* 0x008fea0003900000 */
[----:B------:R-:W3:Y:S02]  /*68d0*/  @!P1 SYNCS.PHASECHK.TRANS64 P1, [R13+URZ], R12 ;  /* 0x0000000c0d0095a7 */ /* 0x000ee4000802007f */
[----:B---3--:R-:W-:Y:S05]  /*68e0*/  @!P1 BRA `(.L_x_23) ;  /* 0xfffffffc00ec9947 */ /* 0x008fea000383ffff */
[----:B------:R-:W-:Y:S05]  /*68f0*/  BRA `(.L_x_22) ;  /* 0xffffffb000687947 */ /* 0x000fea000383ffff */
.L_x_29:
[----:B-1----:R-:W-:-:S04]  /*6900*/  IMAD.U32 R15, RZ, RZ, UR8 ;  /* 0x00000008ff0f7e24 */ /* 0x002fc8000f8e00ff */
[----:B------:R1:W3:Y:S03]  /*6910*/  SYNCS.PHASECHK.TRANS64.TRYWAIT P1, [R15+URZ], R14 ;  /* 0x0000000e0f0075a7 */ /* 0x0002e6000802017f */
[----:B---3--:R-:W-:Y:S05]  /*6920*/  @!P1 NANOSLEEP.SYNCS 0x989680 ;  /* 0x009896800000995d */ /* 0x008fea0003900000 */
[----:B------:R-:W3:Y:S02]  /*6930*/  @!P1 SYNCS.PHASECHK.TRANS64 P1, [R15+URZ], R14 ;  /* 0x0000000e0f0095a7 */ /* 0x000ee4000802007f */
[----:B---3--:R-:W-:Y:S05]  /*6940*/  @!P1 BRA `(.L_x_29) ;  /* 0xfffffffc00ec9947 */ /* 0x008fea000383ffff */
[----:B------:R-:W-:Y:S05]  /*6950*/  BRA `(.L_x_28) ;  /* 0xffffffb400b07947 */ /* 0x000fea000383ffff */
.L_x_37:
[----:B---3--:R3:W0:Y:S02]  /*6960*/  SYNCS.PHASECHK.TRANS64.TRYWAIT P1, [R16+URZ+0x8], R13 ;  /* 0x0000080d100075a7 */ /* 0x008624000802017f */
[----:B0-----:R-:W-:Y:S05]  /*6970*/  @!P1 NANOSLEEP.SYNCS 0x989680 ;  /* 0x009896800000995d */ /* 0x001fea0003900000 */
[----:B------:R-:W0:Y:S02]  /*6980*/  @!P1 SYNCS.PHASECHK.TRANS64 P1, [R16+URZ+0x8], R13 ;  /* 0x0000080d100095a7 */ /* 0x000e24000802007f */
[----:B0-----:R-:W-:Y:S05]  /*6990*/  @!P1 BRA `(.L_x_37) ;  /* 0xfffffffc00f09947 */ /* 0x001fea000383ffff */
[----:B------:R-:W-:Y:S05]  /*69a0*/  BRA `(.L_x_131) ;  /* 0xffffffbc00b87947 */ /* 0x000fea000383ffff */
.L_x_110:
[----:B------:R-:W-:Y:S01]  /*69b0*/  BSSY B1, `(.L_x_132) ;  /* 0x0000006000017945 */ /* 0x000fe20003800000 */
[----:B------:R-:W-:-:S07]  /*69c0*/  IMAD.MOV.U32 R6, RZ, RZ, -0x1 ;  /* 0xffffffffff067424 */ /* 0x000fce00078e00ff */
[----:B------:R-:W-:Y:S05]  /*69d0*/  WARPSYNC.COLLECTIVE R6, `(.L_x_133) ;  /* 0x00000000060c7348 */ /* 0x000fea0003c00000 */
[----:B------:R-:W-:Y:S02]  /*69e0*/  ELECT P1, UR62, PT ;  /* 0x00000000003e782f */ /* 0x000fe40003820000 */
[----:B------:R-:W-:Y:S01]  /*69f0*/  MOV R6, UR62 ;  /* 0x0000003e00067c02 */ /* 0x000fe20008000f00 */
[----:B------:R-:W-:Y:S10]  /*6a00*/  ENDCOLLECTIVE ;  /* 0x000000000000791b */ /* 0x000ff40003800000 */
.L_x_133:
[----:B------:R-:W-:Y:S05]  /*6a10*/  BSYNC B1 ;  /* 0x0000000000017941 */ /* 0x000fea0003800000 */
.L_x_132:
[----:B------:R-:W-:Y:S05]  /*6a20*/  BRA `(.L_x_134) ;  /* 0xffffffec00f07947 */ /* 0x000fea000383ffff */
.L_x_113:
[----:B0-----:R0:W1:Y:S02]  /*6a30*/  SYNCS.PHASECHK.TRANS64.TRYWAIT P1, [R15+URZ+0x20], R6 ;  /* 0x000020060f0075a7 */ /* 0x001064000802017f */
[----:B-1----:R-:W-:Y:S05]  /*6a40*/  @!P1 NANOSLEEP.SYNCS 0x989680 ;  /* 0x009896800000995d */ /* 0x002fea0003900000 */
[----:B------:R-:W1:Y:S02]  /*6a50*/  @!P1 SYNCS.PHASECHK.TRANS64 P1, [R15+URZ+0x20], R6 ;  /* 0x000020060f0095a7 */ /* 0x000e64000802007f */
[----:B-1----:R-:W-:Y:S05]  /*6a60*/  @!P1 BRA `(.L_x_113) ;  /* 0xfffffffc00f09947 */ /* 0x002fea000383ffff */
[----:B------:R-:W-:Y:S05]  /*6a70*/  BRA `(.L_x_135) ;  /* 0xfffffff0002c7947 */ /* 0x000fea000383ffff */
.L_x_122:
[----:B------:R-:W-:Y:S01]  /*6a80*/  BSSY B0, `(.L_x_136) ;  /* 0x0000006000007945 */ /* 0x000fe20003800000 */
[----:B------:R-:W-:-:S07]  /*6a90*/  IMAD.MOV.U32 R6, RZ, RZ, -0x1 ;  /* 0xffffffffff067424 */ /* 0x000fce00078e00ff */
[----:B------:R-:W-:Y:S05]  /*6aa0*/  WARPSYNC.COLLECTIVE R6, `(.L_x_137) ;  /* 0x00000000060c7348 */ /* 0x000fea0003c00000 */
[----:B------:R-:W-:Y:S02]  /*6ab0*/  ELECT P1, UR62, PT ;  /* 0x00000000003e782f */ /* 0x000fe40003820000 */
[----:B------:R-:W-:Y:S01]  /*6ac0*/  MOV R6, UR62 ;  /* 0x0000003e00067c02 */ /* 0x000fe20008000f00 */
[----:B------:R-:W-:Y:S10]  /*6ad0*/  ENDCOLLECTIVE ;  /* 0x000000000000791b */ /* 0x000ff40003800000 */
.L_x_137:
[----:B------:R-:W-:Y:S05]  /*6ae0*/  BSYNC B0 ;  /* 0x0000000000007941 */ /* 0x000fea0003800000 */
.L_x_136:
[----:B------:R-:W-:Y:S01]  /*6af0*/  PLOP3.LUT P0, PT, P1, PT, PT, 0x80, 0x0 ;  /* 0x000000000000781c */ /* 0x000fe20000f0f070 */
[----:B------:R-:W-:-:S12]  /*6b00*/  BRA `(.L_x_138) ;  /* 0xfffffff800987947 */ /* 0x000fd8000383ffff */
.L_x_126:
[----:B0-----:R0:W1:Y:S02]  /*6b10*/  SYNCS.PHASECHK.TRANS64.TRYWAIT P0, [R5+URZ], R2 ;  /* 0x00000002050075a7 */ /* 0x001064000800017f */
[----:B-1----:R-:W-:Y:S05]  /*6b20*/  @!P0 NANOSLEEP.SYNCS 0x989680 ;  /* 0x009896800000895d */ /* 0x002fea0003900000 */
[----:B------:R-:W1:Y:S02]  /*6b30*/  @!P0 SYNCS.PHASECHK.TRANS64 P0, [R5+URZ], R2 ;  /* 0x00000002050085a7 */ /* 0x000e64000800007f */
[----:B-1----:R-:W-:Y:S05]  /*6b40*/  @!P0 BRA `(.L_x_126) ;  /* 0xfffffffc00f08947 */ /* 0x002fea000383ffff */
[----:B------:R-:W-:Y:S05]  /*6b50*/  BRA `(.L_x_139) ;  /* 0xfffffff800dc7947 */ /* 0x000fea000383ffff */
.L_x_127:
[----:B0-----:R0:W1:Y:S02]  /*6b60*/  SYNCS.PHASECHK.TRANS64.TRYWAIT P0, [R7+URZ], R4 ;  /* 0x00000004070075a7 */ /* 0x001064000800017f */
[----:B-1----:R-:W-:Y:S05]  /*6b70*/  @!P0 NANOSLEEP.SYNCS 0x989680 ;  /* 0x009896800000895d */ /* 0x002fea0003900000 */
[----:B------:R-:W1:Y:S02]  /*6b80*/  @!P0 SYNCS.PHASECHK.TRANS64 P0, [R7+URZ], R4 ;  /* 0x00000004070085a7 */ /* 0x000e64000800007f */
[----:B-1----:R-:W-:Y:S05]  /*6b90*/  @!P0 BRA `(.L_x_127) ;  /* 0xfffffffc00f08947 */ /* 0x002fea000383ffff */
[----:B------:R-:W-:Y:S05]  /*6ba0*/  BRA `(.L_x_140) ;  /* 0xfffffff800ec7947 */ /* 0x000fea000383ffff */
.L_x_128:
[----:B-1----:R1:W2:Y:S02]  /*6bb0*/  SYNCS.PHASECHK.TRANS64.TRYWAIT P0, [R6+URZ], R5 ;  /* 0x00000005060075a7 */ /* 0x0022a4000800017f */
[----:B--2---:R-:W-:Y:S05]  /*6bc0*/  @!P0 NANOSLEEP.SYNCS 0x989680 ;  /* 0x009896800000895d */ /* 0x004fea0003900000 */
[----:B------:R-:W2:Y:S02]  /*6bd0*/  @!P0 SYNCS.PHASECHK.TRANS64 P0, [R6+URZ], R5 ;  /* 0x00000005060085a7 */ /* 0x000ea4000800007f */
[----:B--2---:R-:W-:Y:S05]  /*6be0*/  @!P0 BRA `(.L_x_128) ;  /* 0xfffffffc00f08947 */ /* 0x004fea000383ffff */
[----:B------:R-:W-:Y:S05]  /*6bf0*/  BRA `(.L_x_141) ;  /* 0xfffffff800f47947 */ /* 0x000fea000383ffff */
.L_x_142:
[----:B------:R-:W-:-:S00]  /*6c00*/  BRA `(.L_x_142) ;  /* 0xfffffffc00fc7947 */ /* 0x000fc0000383ffff */
[----:B------:R-:W-:-:S00]  /*6c10*/  NOP ;  /* 0x0000000000007918 */ /* 0x000fc00000000000 */
        /* <DEDUP_REMOVED lines=14> */
.L_x_143:


//--------------------- .nv.shared._ZN7cutlass13device_kernelINS_4gemm6kernel13GemmUniversalIN4cute5tupleIJiiiiEEENS1_10collective13CollectiveMmaINS1_37MainloopSm90TmaGmmaWarpSpecializedFP8ILi4ENS5_IJNS4_1CILi1EEENSA_ILi2EEESB_EEENS1_32KernelTmaWarpSpecializedPingpongEEENS5_IJNSA_ILi64EEESG_NSA_ILi32EEEEEENS_12float_e5m2_tENS5_IJlSB_lEEESJ_SK_NS4_8TiledMMAINS4_8MMA_AtomIJNS4_4SM904GMMA30MMA_64x64x32_F32E5M2E5M2_SS_TNILNSO_7ScaleInE1ELSQ_1EEEEEENS4_6LayoutINS5_IJSB_SB_SB_EEENS5_IJNSA_ILi0EEESV_SV_EEEEENS5_IJNS4_10UnderscoreESY_SY_EEEEENS4_23SM90_TMA_LOAD_MULTICASTENS4_14ComposedLayoutINS4_7SwizzleILi1ELi4ELi3EEENS4_18smem_ptr_flag_bitsILi8EEENST_INS5_IJNSA_ILi8EEESH_EEENS5_IJSH_SB_EEEEEEEvNS4_8identityENS4_13SM90_TMA_LOADES1B_vS1C_EENS_8epilogue10collective6detail29Sm90TmaWarpSpecializedAdapterINS1G_15DefaultEpilogueISJ_SK_SK_NS1F_6thread17LinearCombinationISJ_Li1EffLNS1K_9ScaleType4KindE0ELNS_15FloatRoundStyleE2ESJ_EENS1_15EpilogueDefaultEEEEEvvEEEEvNT_6ParamsE --------------------------
	.section	.nv.shared._ZN7cutlass13device_kernelINS_4gemm6kernel13GemmUniversalIN4cute5tupleIJiiiiEEENS1_10collective13CollectiveMmaINS1_37MainloopSm90TmaGmmaWarpSpecializedFP8ILi4ENS5_IJNS4_1CILi1EEENSA_ILi2EEESB_EEENS1_32KernelTmaWarpSpecializedPingpongEEENS5_IJNSA_ILi64EEESG_NSA_ILi32EEEEEENS_12float_e5m2_tENS5_IJlSB_lEEESJ_SK_NS4_8TiledMMAINS4_8MMA_AtomIJNS4_4SM904GMMA30MMA_64x64x32_F32E5M2E5M2_SS_TNILNSO_7ScaleInE1ELSQ_1EEEEEENS4_6LayoutINS5_IJSB_SB_SB_EEENS5_IJNSA_ILi0EEESV_SV_EEEEENS5_IJNS4_10UnderscoreESY_SY_EEEEENS4_23SM90_TMA_LOAD_MULTICASTENS4_14ComposedLayoutINS4_7SwizzleILi1ELi4ELi3EEENS4_18smem_ptr_flag_bitsILi8EEENST_INS5_IJNSA_ILi8EEESH_EEENS5_IJSH_SB_EEEEEEEvNS4_8identityENS4_13SM90_TMA_LOADES1B_vS1C_EENS_8epilogue10collective6detail29Sm90TmaWarpSpecializedAdapterINS1G_15DefaultEpilogueISJ_SK_SK_NS1F_6thread17LinearCombinationISJ_Li1EffLNS1K_9ScaleType4KindE0ELNS_15FloatRoundStyleE2ESJ_EENS1_15EpilogueDefaultEEEEEvvEEEEvNT_6ParamsE,"aw",@nobits
	.sectionflags	@""
	.align	16
	.zero		1024


//--------------------- .nv.shared.reserved.0     --------------------------
	.section	.nv.shared.reserved.0,"aw",@nobits
	.weak		__nv_reservedSMEM_offset_0_alias
	.size		__nv_reservedSMEM_offset_0_alias, 0, 0
	.other		__nv_reservedSMEM_offset_0_alias,@"STO_CUDA_RESERVED_SHARED STV_DEFAULT"
__nv_reservedSMEM_offset_0_alias:
	.zero		0


//--------------------- .nv.global                --------------------------
	.section	.nv.global,"aw",@nobits
.nv.global:
	.type		_ZN39_INTERNAL_1100f4c0_4_k_cu_ef7879fc_45864cute1_E,@object
	.size		_ZN39_INTERNAL_1100f4c0_4_k_cu_ef7879fc_45864cute1_E,(_ZN39_INTERNAL_1100f4c0_4_k_cu_ef7879fc_45864cuda3std3__45__cpo6cbeginE - _ZN39_INTERNAL_1100f4c0_4_k_cu_ef7879fc_45864cute1_E)
_ZN39_INTERNAL_1100f4c0_4_k_cu_ef7879fc_45864cute1_E:
	.zero		1
	.type		_ZN39_INTERNAL_1100f4c0_4_k_cu_ef7879fc_45864cuda3std3__45__cpo6cbeginE,@object
	.size		_ZN39_INTERNAL_1100f4c0_4_k_cu_ef7879fc_45864cuda3std3__45__cpo6cbeginE,(_ZN39_INTERNAL_1100f4c0_4_k_cu_ef7879fc_45864cuda3std3__48in_placeE - _ZN39_INTERNAL_1100f4c0_4_k_cu_ef7879fc_45864cuda3std3__45__cpo6cbeginE)
_ZN39_INTERNAL_1100f4c0_4_k_cu_ef7879fc_45864cuda3std3__45__cpo6cbeginE:
	.zero		1
	.type		_ZN39_INTERNAL_1100f4c0_4_k_cu_ef7879fc_45864cuda3std3__48in_placeE,@object
	.size		_ZN39_INTERNAL_1100f4c0_4_k_cu_ef7879fc_45864cuda3std3__48in_placeE,(_ZN39_INTERNAL_1100f4c0_4_k_cu_ef7879fc_45864cuda3std6ranges3__45__cpo9iter_moveE - _ZN39_INTERNAL_1100f4c0_4_k_cu_ef7879fc_45864cuda3std3__48in_placeE)
_ZN39_INTERNAL_1100f4c0_4_k_cu_ef7879fc_45864cuda3std3__48in_placeE:
	.zero		1
	.type		_ZN39_INTERNAL_1100f4c0_4_k_cu_ef7879fc_45864cuda3std6ranges3__45__cpo9iter_moveE,@object
	.size		_ZN39_INTERNAL_1100f4c0_4_k_cu_ef7879fc_45864cuda3std6ranges3__45__cpo9iter_moveE,(_ZN39_INTERNAL_1100f4c0_4_k_cu_ef7879fc_45864cuda3std3__45__cpo5beginE - _ZN39_INTERNAL_1100f4c0_4_k_cu_ef7879fc_45864cuda3std6ranges3__45__cpo9iter_moveE)
_ZN39_INTERNAL_1100f4c0_4_k_cu_ef7879fc_45864cuda3std6ranges3__45__cpo9iter_moveE:
	.zero		1
	.type		_ZN39_INTERNAL_1100f4c0_4_k_cu_ef7879fc_45864cuda3std3__45__cpo5beginE,@object
	.size		_ZN39_INTERNAL_1100f4c0_4_k_cu_ef7879fc_45864cuda3std3__45__cpo5beginE,(_ZN39_INTERNAL_1100f4c0_4_k_cu_ef7879fc_45864cuda3std3__441_GLOBAL__N__1100f4c0_4_k_cu_ef7879fc_45866ignoreE - _ZN39_INTERNAL_1100f4c0_4_k_cu_ef7879fc_45864cuda3std3__45__cpo5beginE)
_ZN39_INTERNAL_1100f4c0_4_k_cu_ef7879fc_45864cuda3std3__45__cpo5beginE:
	.zero		1
	.type		_ZN39_INTERNAL_1100f4c0_4_k_cu_ef7879fc_45864cuda3std3__441_GLOBAL__N__1100f4c0_4_k_cu_ef7879fc_45866ignoreE,@object
	.size		_ZN39_INTERNAL_1100f4c0_4_k_cu_ef7879fc_45864cuda3std3__441_GLOBAL__N__1100f4c0_4_k_cu_ef7879fc_45866ignoreE,(_ZN39_INTERNAL_1100f4c0_4_k_cu_ef7879fc_45864cute7productE - _ZN39_INTERNAL_1100f4c0_4_k_cu_ef7879fc_45864cuda3std3__441_GLOBAL__N__1100f4c0_4_k_cu_ef7879fc_45866ignoreE)
_ZN39_INTERNAL_1100f4c0_4_k_cu_ef7879fc_45864cuda3std3__441_GLOBAL__N__1100f4c0_4_k_cu_ef7879fc_45866ignoreE:
	.zero		1
	.type		_ZN39_INTERNAL_1100f4c0_4_k_cu_ef7879fc_45864cute7productE,@object
	.size		_ZN39_INTERNAL_1100f4c0_4_k_cu_ef7879fc_45864cute7productE,(_ZN39_INTERNAL_1100f4c0_4_k_cu_ef7879fc_45864cuda3std3__45__cpo3endE - _ZN39_INTERNAL_1100f4c0_4_k_cu_ef7879fc_45864cute7productE)
_ZN39_INTERNAL_1100f4c0_4_k_cu_ef7879fc_45864cute7productE:
	.zero		1
	.type		_ZN39_INTERNAL_1100f4c0_4_k_cu_ef7879fc_45864cuda3std3__45__cpo3endE,@object
	.size		_ZN39_INTERNAL_1100f4c0_4_k_cu_ef7879fc_45864cuda3std3__45__cpo3endE,(_ZN39_INTERNAL_1100f4c0_4_k_cu_ef7879fc_45864cuda3std3__419piecewise_constructE - _ZN39_INTERNAL_1100f4c0_4_k_cu_ef7879fc_45864cuda3std3__45__cpo3endE)
_ZN39_INTERNAL_1100f4c0_4_k_cu_ef7879fc_45864cuda3std3__45__cpo3endE:
	.zero		1
	.type		_ZN39_INTERNAL_1100f4c0_4_k_cu_ef7879fc_45864cuda3std3__419piecewise_constructE,@object
	.size		_ZN39_INTERNAL_1100f4c0_4_k_cu_ef7879fc_45864cuda3std3__419piecewise_constructE,(_ZN39_INTERNAL_1100f4c0_4_k_cu_ef7879fc_45864cuda3std3__45__cpo4cendE - _ZN39_INTERNAL_1100f4c0_4_k_cu_ef7879fc_45864cuda3std3__419piecewise_constructE)
_ZN39_INTERNAL_1100f4c0_4_k_cu_ef7879fc_45864cuda3std3__419piecewise_constructE:
	.zero		1
	.type		_ZN39_INTERNAL_1100f4c0_4_k_cu_ef7879fc_45864cuda3std3__45__cpo4cendE,@object
	.size		_ZN39_INTERNAL_1100f4c0_4_k_cu_ef7879fc_45864cuda3std3__45__cpo4cendE,(_ZN39_INTERNAL_1100f4c0_4_k_cu_ef7879fc_45864cuda3std6ranges3__45__cpo4swapE - _ZN39_INTERNAL_1100f4c0_4_k_cu_ef7879fc_45864cuda3std3__45__cpo4cendE)
_ZN39_INTERNAL_1100f4c0_4_k_cu_ef7879fc_45864cuda3std3__45__cpo4cendE:
	.zero		1
	.type		_ZN39_INTERNAL_1100f4c0_4_k_cu_ef7879fc_45864cuda3std6ranges3__45__cpo4swapE,@object
	.size		_ZN39_INTERNAL_1100f4c0_4_k_cu_ef7879fc_45864cuda3std6ranges3__45__cpo4swapE,(.L_7 - _ZN39_INTERNAL_1100f4c0_4_k_cu_ef7879fc_45864cuda3std6ranges3__45__cpo4swapE)
_ZN39_INTERNAL_1100f4c0_4_k_cu_ef7879fc_45864cuda3std6ranges3__45__cpo4swapE:
	.zero		1
.L_7:


//--------------------- .nv.constant0._ZN7cutlass13device_kernelINS_4gemm6kernel13GemmUniversalIN4cute5tupleIJiiiiEEENS1_10collective13CollectiveMmaINS1_37MainloopSm90TmaGmmaWarpSpecializedFP8ILi4ENS5_IJNS4_1CILi1EEENSA_ILi2EEESB_EEENS1_32KernelTmaWarpSpecializedPingpongEEENS5_IJNSA_ILi64EEESG_NSA_ILi32EEEEEENS_12float_e5m2_tENS5_IJlSB_lEEESJ_SK_NS4_8TiledMMAINS4_8MMA_AtomIJNS4_4SM904GMMA30MMA_64x64x32_F32E5M2E5M2_SS_TNILNSO_7ScaleInE1ELSQ_1EEEEEENS4_6LayoutINS5_IJSB_SB_SB_EEENS5_IJNSA_ILi0EEESV_SV_EEEEENS5_IJNS4_10UnderscoreESY_SY_EEEEENS4_23SM90_TMA_LOAD_MULTICASTENS4_14ComposedLayoutINS4_7SwizzleILi1ELi4ELi3EEENS4_18smem_ptr_flag_bitsILi8EEENST_INS5_IJNSA_ILi8EEESH_EEENS5_IJSH_SB_EEEEEEEvNS4_8identityENS4_13SM90_TMA_LOADES1B_vS1C_EENS_8epilogue10collective6detail29Sm90TmaWarpSpecializedAdapterINS1G_15DefaultEpilogueISJ_SK_SK_NS1F_6thread17LinearCombinationISJ_Li1EffLNS1K_9ScaleType4KindE0ELNS_15FloatRoundStyleE2ESJ_EENS1_15EpilogueDefaultEEEEEvvEEEEvNT_6ParamsE --------------------------
	.section	.nv.constant0._ZN7cutlass13device_kernelINS_4gemm6kernel13GemmUniversalIN4cute5tupleIJiiiiEEENS1_10collective13CollectiveMmaINS1_37MainloopSm90TmaGmmaWarpSpecializedFP8ILi4ENS5_IJNS4_1CILi1EEENSA_ILi2EEESB_EEENS1_32KernelTmaWarpSpecializedPingpongEEENS5_IJNSA_ILi64EEESG_NSA_ILi32EEEEEENS_12float_e5m2_tENS5_IJlSB_lEEESJ_SK_NS4_8TiledMMAINS4_8MMA_AtomIJNS4_4SM904GMMA30MMA_64x64x32_F32E5M2E5M2_SS_TNILNSO_7ScaleInE1ELSQ_1EEEEEENS4_6LayoutINS5_IJSB_SB_SB_EEENS5_IJNSA_ILi0EEESV_SV_EEEEENS5_IJNS4_10UnderscoreESY_SY_EEEEENS4_23SM90_TMA_LOAD_MULTICASTENS4_14ComposedLayoutINS4_7SwizzleILi1ELi4ELi3EEENS4_18smem_ptr_flag_bitsILi8EEENST_INS5_IJNSA_ILi8EEESH_EEENS5_IJSH_SB_EEEEEEEvNS4_8identityENS4_13SM90_TMA_LOADES1B_vS1C_EENS_8epilogue10collective6detail29Sm90TmaWarpSpecializedAdapterINS1G_15DefaultEpilogueISJ_SK_SK_NS1F_6thread17LinearCombinationISJ_Li1EffLNS1K_9ScaleType4KindE0ELNS_15FloatRoundStyleE2ESJ_EENS1_15EpilogueDefaultEEEEEvvEEEEvNT_6ParamsE,"a",@progbits
	.sectionflags	@""
	.align	4
.nv.constant0._ZN7cutlass13device_kernelINS_4gemm6kernel13GemmUniversalIN4cute5tupleIJiiiiEEENS1_10collective13CollectiveMmaINS1_37MainloopSm90TmaGmmaWarpSpecializedFP8ILi4ENS5_IJNS4_1CILi1EEENSA_ILi2EEESB_EEENS1_32KernelTmaWarpSpecializedPingpongEEENS5_IJNSA_ILi64EEESG_NSA_ILi32EEEEEENS_12float_e5m2_tENS5_IJlSB_lEEESJ_SK_NS4_8TiledMMAINS4_8MMA_AtomIJNS4_4SM904GMMA30MMA_64x64x32_F32E5M2E5M2_SS_TNILNSO_7ScaleInE1ELSQ_1EEEEEENS4_6LayoutINS5_IJSB_SB_SB_EEENS5_IJNSA_ILi0EEESV_SV_EEEEENS5_IJNS4_10UnderscoreESY_SY_EEEEENS4_23SM90_TMA_LOAD_MULTICASTENS4_14ComposedLayoutINS4_7SwizzleILi1ELi4ELi3EEENS4_18smem_ptr_flag_bitsILi8EEENST_INS5_IJNSA_ILi8EEESH_EEENS5_IJSH_SB_EEEEEEEvNS4_8identityENS4_13SM90_TMA_LOADES1B_vS1C_EENS_8epilogue10collective6detail29Sm90TmaWarpSpecializedAdapterINS1G_15DefaultEpilogueISJ_SK_SK_NS1F_6thread17LinearCombinationISJ_Li1EffLNS1K_9ScaleType4KindE0ELNS_15FloatRoundStyleE2ESJ_EENS1_15EpilogueDefaultEEEEEvvEEEEvNT_6ParamsE:
	.zero		1664


//--------------------- SYMBOLS --------------------------

	.type		.nv.reservedSmem.offset0,@object
	.size		.nv.reservedSmem.offset0,0x4
